// auto-generated by cutlass_sweep.gemm — config: {"arch": "sm_90", "cluster_m": 1, "cluster_n": 1, "dtype": "e4m3", "dtype_b": "e4m3", "layout": "nt", "stages": 6, "tile_k": 128, "tile_m": 128, "tile_n": 256}
#include "cutlass/cutlass.h"
#include "cutlass/gemm/collective/collective_builder.hpp"
#include "cutlass/gemm/device/gemm_universal_adapter.h"
#include "cutlass/gemm/kernel/gemm_universal.hpp"
#include "cutlass/epilogue/collective/collective_builder.hpp"

using ElemA = cutlass::float_e4m3_t;
using ElemB = cutlass::float_e4m3_t;
using ElemCD = cutlass::float_e4m3_t;
using Acc  = float;
using TileShape    = cute::Shape<cute::_128, cute::_256, cute::_128>;
using ClusterShape = cute::Shape<cute::_1, cute::_1, cute::_1>;

using CollectiveEpilogue = typename cutlass::epilogue::collective::CollectiveBuilder<
    cutlass::arch::Sm90, cutlass::arch::OpClassTensorOp,
    TileShape, ClusterShape,
    cutlass::epilogue::collective::EpilogueTileAuto,
    Acc, Acc,
    ElemCD, cutlass::layout::RowMajor, 128 / cutlass::sizeof_bits<ElemCD>::value,
    ElemCD, cutlass::layout::RowMajor, 128 / cutlass::sizeof_bits<ElemCD>::value,
    cutlass::epilogue::collective::EpilogueScheduleAuto
  >::CollectiveOp;

using CollectiveMainloop = typename cutlass::gemm::collective::CollectiveBuilder<
    cutlass::arch::Sm90, cutlass::arch::OpClassTensorOp,
    ElemA, cutlass::layout::RowMajor, 128 / cutlass::sizeof_bits<ElemA>::value,
    ElemB, cutlass::layout::ColumnMajor, 128 / cutlass::sizeof_bits<ElemB>::value,
    Acc,
    TileShape, ClusterShape,
    cutlass::gemm::collective::StageCount<6>,
    cutlass::gemm::collective::KernelScheduleAuto
  >::CollectiveOp;

using GemmKernel = cutlass::gemm::kernel::GemmUniversal<
    cute::Shape<int,int,int,int>,
    CollectiveMainloop,
    CollectiveEpilogue
>;
using Gemm = cutlass::gemm::device::GemmUniversalAdapter<GemmKernel>;

// Force the device kernel symbol into the cubin without needing a host main.
auto* _anchor = &cutlass::device_kernel<GemmKernel>;


// ===== COMPILED SASS (sm_90a) =====

	.target	sm_90a

	.elftype	@"ET_EXEC"


//--------------------- .note.nv.tkinfo           --------------------------
	.section	.note.nv.tkinfo,"",@"SHT_NOTE"
	.sectionflags	@"SHF_NOTE_NV_TKINFO"
	.tkinfo
        /*0018*/ 	.word	0x00000002
        /*0030*/ 	.string	""
        /*0030*/ 	.string	"ptxas"
        /*0030*/ 	.string	"Cuda compilation tools, release 13.0, V13.0.88"
        /*0030*/ 	.string	"Build cuda_13.0.r13.0/compiler.36424714_0"
        /*0030*/ 	.string	"-arch sm_90a -m 64 "



//--------------------- .note.nv.cuinfo           --------------------------
	.section	.note.nv.cuinfo,"",@"SHT_NOTE"
	.sectionflags	@"SHF_NOTE_NV_CUINFO"
        /*0018*/ 	.short	0x0002
        /*001a*/ 	.short	0x005a
        /*001c*/ 	.short	0x0082
	.zero		2


//--------------------- .nv.info                  --------------------------
	.section	.nv.info,"",@"SHT_CUDA_INFO"
	.align	4


	//----- nvinfo : EIATTR_REGCOUNT
	.align		4
        /*0000*/ 	.byte	0x04, 0x2f
        /*0002*/ 	.short	(.L_12 - .L_11)
	.align		4
.L_11:
        /*0004*/ 	.word	index@(_ZN7cutlass13device_kernelINS_4gemm6kernel13GemmUniversalIN4cute5tupleIJiiiiEEENS1_10collective13CollectiveMmaINS1_37MainloopSm90TmaGmmaWarpSpecializedFP8ILi6ENS5_IJNS4_1CILi1EEESB_SB_EEENS1_35KernelTmaWarpSpecializedCooperativeEEENS5_IJNSA_ILi128EEENSA_ILi256EEESF_EEENS_12float_e4m3_tENS5_IJlSB_lEEESI_SJ_NS4_8TiledMMAINS4_8MMA_AtomIJNS4_4SM904GMMA31MMA_64x256x32_F32E4M3E4M3_SS_TNILNSN_7ScaleInE1ELSP_1EEEEEENS4_6LayoutINS5_IJNSA_ILi2EEESB_SB_EEENS5_IJSB_NSA_ILi0EEESV_EEEEENS5_IJNS4_10UnderscoreESY_SY_EEEEENS4_13SM90_TMA_LOADENS4_14ComposedLayoutINS4_7SwizzleILi3ELi4ELi3EEENS4_18smem_ptr_flag_bitsILi8EEENSS_INS5_IJNSA_ILi8EEESF_EEENS5_IJSF_SB_EEEEEEEvNS4_8identityES11_S1B_vS1C_EENS_8epilogue10collective6detail29Sm90TmaWarpSpecializedAdapterINS1F_15DefaultEpilogueISI_SJ_SJ_NS1E_6thread17LinearCombinationISI_Li1EffLNS1J_9ScaleType4KindE0ELNS_15FloatRoundStyleE2ESI_EENS1_15EpilogueDefaultEEEEEvvEEEEvNT_6ParamsE)
        /*0008*/ 	.word	0x000000a8


	//----- nvinfo : EIATTR_FRAME_SIZE
	.align		4
.L_12:
        /*000c*/ 	.byte	0x04, 0x11
        /*000e*/ 	.short	(.L_14 - .L_13)
	.align		4
.L_13:
        /*0010*/ 	.word	index@(_ZN7cutlass13device_kernelINS_4gemm6kernel13GemmUniversalIN4cute5tupleIJiiiiEEENS1_10collective13CollectiveMmaINS1_37MainloopSm90TmaGmmaWarpSpecializedFP8ILi6ENS5_IJNS4_1CILi1EEESB_SB_EEENS1_35KernelTmaWarpSpecializedCooperativeEEENS5_IJNSA_ILi128EEENSA_ILi256EEESF_EEENS_12float_e4m3_tENS5_IJlSB_lEEESI_SJ_NS4_8TiledMMAINS4_8MMA_AtomIJNS4_4SM904GMMA31MMA_64x256x32_F32E4M3E4M3_SS_TNILNSN_7ScaleInE1ELSP_1EEEEEENS4_6LayoutINS5_IJNSA_ILi2EEESB_SB_EEENS5_IJSB_NSA_ILi0EEESV_EEEEENS5_IJNS4_10UnderscoreESY_SY_EEEEENS4_13SM90_TMA_LOADENS4_14ComposedLayoutINS4_7SwizzleILi3ELi4ELi3EEENS4_18smem_ptr_flag_bitsILi8EEENSS_INS5_IJNSA_ILi8EEESF_EEENS5_IJSF_SB_EEEEEEEvNS4_8identityES11_S1B_vS1C_EENS_8epilogue10collective6detail29Sm90TmaWarpSpecializedAdapterINS1F_15DefaultEpilogueISI_SJ_SJ_NS1E_6thread17LinearCombinationISI_Li1EffLNS1J_9ScaleType4KindE0ELNS_15FloatRoundStyleE2ESI_EENS1_15EpilogueDefaultEEEEEvvEEEEvNT_6ParamsE)
        /*0014*/ 	.word	0x000000f0


	//----- nvinfo : EIATTR_MIN_STACK_SIZE
	.align		4
.L_14:
        /*0018*/ 	.byte	0x04, 0x12
        /*001a*/ 	.short	(.L_16 - .L_15)
	.align		4
.L_15:
        /*001c*/ 	.word	index@(_ZN7cutlass13device_kernelINS_4gemm6kernel13GemmUniversalIN4cute5tupleIJiiiiEEENS1_10collective13CollectiveMmaINS1_37MainloopSm90TmaGmmaWarpSpecializedFP8ILi6ENS5_IJNS4_1CILi1EEESB_SB_EEENS1_35KernelTmaWarpSpecializedCooperativeEEENS5_IJNSA_ILi128EEENSA_ILi256EEESF_EEENS_12float_e4m3_tENS5_IJlSB_lEEESI_SJ_NS4_8TiledMMAINS4_8MMA_AtomIJNS4_4SM904GMMA31MMA_64x256x32_F32E4M3E4M3_SS_TNILNSN_7ScaleInE1ELSP_1EEEEEENS4_6LayoutINS5_IJNSA_ILi2EEESB_SB_EEENS5_IJSB_NSA_ILi0EEESV_EEEEENS5_IJNS4_10UnderscoreESY_SY_EEEEENS4_13SM90_TMA_LOADENS4_14ComposedLayoutINS4_7SwizzleILi3ELi4ELi3EEENS4_18smem_ptr_flag_bitsILi8EEENSS_INS5_IJNSA_ILi8EEESF_EEENS5_IJSF_SB_EEEEEEEvNS4_8identityES11_S1B_vS1C_EENS_8epilogue10collective6detail29Sm90TmaWarpSpecializedAdapterINS1F_15DefaultEpilogueISI_SJ_SJ_NS1E_6thread17LinearCombinationISI_Li1EffLNS1J_9ScaleType4KindE0ELNS_15FloatRoundStyleE2ESI_EENS1_15EpilogueDefaultEEEEEvvEEEEvNT_6ParamsE)
        /*0020*/ 	.word	0x000000f0
.L_16:


//--------------------- .nv.compat                --------------------------
	.section	.nv.compat,"",@"SHT_CUDA_COMPAT_INFO"
	.align	4
        /*0000*/ 	.byte	0x02, 0x09, 0x01, 0x00, 0x02, 0x02, 0x04, 0x00, 0x02, 0x05, 0x05, 0x00, 0x03, 0x07, 0x01, 0x01
        /*0010*/ 	.byte	0x02, 0x03, 0x01, 0x00, 0x02, 0x06, 0x01, 0x00, 0x04, 0x0b, 0x08, 0x00, 0x00, 0x00, 0x00, 0x00
        /*0020*/ 	.byte	0x00, 0x00, 0x00, 0x00


//--------------------- .nv.info._ZN7cutlass13device_kernelINS_4gemm6kernel13GemmUniversalIN4cute5tupleIJiiiiEEENS1_10collective13CollectiveMmaINS1_37MainloopSm90TmaGmmaWarpSpecializedFP8ILi6ENS5_IJNS4_1CILi1EEESB_SB_EEENS1_35KernelTmaWarpSpecializedCooperativeEEENS5_IJNSA_ILi128EEENSA_ILi256EEESF_EEENS_12float_e4m3_tENS5_IJlSB_lEEESI_SJ_NS4_8TiledMMAINS4_8MMA_AtomIJNS4_4SM904GMMA31MMA_64x256x32_F32E4M3E4M3_SS_TNILNSN_7ScaleInE1ELSP_1EEEEEENS4_6LayoutINS5_IJNSA_ILi2EEESB_SB_EEENS5_IJSB_NSA_ILi0EEESV_EEEEENS5_IJNS4_10UnderscoreESY_SY_EEEEENS4_13SM90_TMA_LOADENS4_14ComposedLayoutINS4_7SwizzleILi3ELi4ELi3EEENS4_18smem_ptr_flag_bitsILi8EEENSS_INS5_IJNSA_ILi8EEESF_EEENS5_IJSF_SB_EEEEEEEvNS4_8identityES11_S1B_vS1C_EENS_8epilogue10collective6detail29Sm90TmaWarpSpecializedAdapterINS1F_15DefaultEpilogueISI_SJ_SJ_NS1E_6thread17LinearCombinationISI_Li1EffLNS1J_9ScaleType4KindE0ELNS_15FloatRoundStyleE2ESI_EENS1_15EpilogueDefaultEEEEEvvEEEEvNT_6ParamsE --------------------------
	.section	.nv.info._ZN7cutlass13device_kernelINS_4gemm6kernel13GemmUniversalIN4cute5tupleIJiiiiEEENS1_10collective13CollectiveMmaINS1_37MainloopSm90TmaGmmaWarpSpecializedFP8ILi6ENS5_IJNS4_1CILi1EEESB_SB_EEENS1_35KernelTmaWarpSpecializedCooperativeEEENS5_IJNSA_ILi128EEENSA_ILi256EEESF_EEENS_12float_e4m3_tENS5_IJlSB_lEEESI_SJ_NS4_8TiledMMAINS4_8MMA_AtomIJNS4_4SM904GMMA31MMA_64x256x32_F32E4M3E4M3_SS_TNILNSN_7ScaleInE1ELSP_1EEEEEENS4_6LayoutINS5_IJNSA_ILi2EEESB_SB_EEENS5_IJSB_NSA_ILi0EEESV_EEEEENS5_IJNS4_10UnderscoreESY_SY_EEEEENS4_13SM90_TMA_LOADENS4_14ComposedLayoutINS4_7SwizzleILi3ELi4ELi3EEENS4_18smem_ptr_flag_bitsILi8EEENSS_INS5_IJNSA_ILi8EEESF_EEENS5_IJSF_SB_EEEEEEEvNS4_8identityES11_S1B_vS1C_EENS_8epilogue10collective6detail29Sm90TmaWarpSpecializedAdapterINS1F_15DefaultEpilogueISI_SJ_SJ_NS1E_6thread17LinearCombinationISI_Li1EffLNS1J_9ScaleType4KindE0ELNS_15FloatRoundStyleE2ESI_EENS1_15EpilogueDefaultEEEEEvvEEEEvNT_6ParamsE,"",@"SHT_CUDA_INFO"
	.sectionflags	@""
	.align	4


	//----- nvinfo : EIATTR_CUDA_API_VERSION
	.align		4
        /*0000*/ 	.byte	0x04, 0x37
        /*0002*/ 	.short	(.L_18 - .L_17)
.L_17:
        /*0004*/ 	.word	0x00000082


	//----- nvinfo : EIATTR_KPARAM_INFO
	.align		4
.L_18:
        /*0008*/ 	.byte	0x04, 0x17
        /*000a*/ 	.short	(.L_20 - .L_19)
.L_19:
        /*000c*/ 	.word	0x00000000
        /*0010*/ 	.short	0x0000
        /*0012*/ 	.short	0x0070
        /*0014*/ 	.byte	0x00, 0xf0, 0x01, 0x10


	//----- nvinfo : EIATTR_SPARSE_MMA_MASK
	.align		4
.L_20:
        /*0018*/ 	.byte	0x03, 0x50
        /*001a*/ 	.short	0x0000


	//----- nvinfo : EIATTR_MAXREG_COUNT
	.align		4
        /*001c*/ 	.byte	0x03, 0x1b
        /*001e*/ 	.short	0x00a8


	//----- nvinfo : EIATTR_NUM_BARRIERS
	.align		4
        /*0020*/ 	.byte	0x02, 0x4c
        /*0022*/ 	.byte	0x01
	.zero		1


	//----- nvinfo : EIATTR_ANNOTATIONS
	.align		4
        /*0024*/ 	.byte	0x04, 0x55
        /*0026*/ 	.short	(.L_22 - .L_21)


	//   ....[0]....
.L_21:
        /*0028*/ 	.word	0x00000001
        /*002c*/ 	.byte	0xd0, 0x05, 0x00, 0x00, 0x01, 0x00, 0x00, 0x00, 0xf0, 0x05, 0x00, 0x00, 0x01, 0x00, 0x00, 0x00
        /* <DEDUP_REMOVED lines=185> */
        /*0bcc*/ 	.byte	0x60, 0x02, 0x01, 0x00


	//----- nvinfo : EIATTR_MERCURY_ISA_VERSION
	.align		4
.L_22:
        /*0bd0*/ 	.byte	0x03, 0x5f
        /*0bd2*/ 	.short	0x0101


	//----- nvinfo : EIATTR_INT_WARP_WIDE_INSTR_OFFSETS
	.align		4
        /*0bd4*/ 	.byte	0x04, 0x31
        /*0bd6*/ 	.short	(.L_24 - .L_23)


	//   ....[0]....
.L_23:
        /*0bd8*/ 	.word	0x000004a0


	//   ....[1]....
        /*0bdc*/ 	.word	0x000004b0


	//   ....[2]....
        /*0be0*/ 	.word	0x000005e0


	//----- nvinfo : EIATTR_COOP_GROUP_MASK_REGIDS
	.align		4
.L_24:
        /*0be4*/ 	.byte	0x04, 0x29
        /*0be6*/ 	.short	(.L_26 - .L_25)


	//   ....[0]....
.L_25:
        /*0be8*/ 	.word	0xffffffff


	//   ....[1]....
        /*0bec*/ 	.word	0xffffffff


	//   ....[2]....
        /*0bf0*/ 	.word	0xffffffff


	//   ....[3]....
        /*0bf4*/ 	.word	0xffffffff


	//   ....[4]....
        /*0bf8*/ 	.word	0xffffffff


	//----- nvinfo : EIATTR_COOP_GROUP_INSTR_OFFSETS
	.align		4
.L_26:
        /*0bfc*/ 	.byte	0x04, 0x28
        /*0bfe*/ 	.short	(.L_28 - .L_27)


	//   ....[0]....
.L_27:
        /*0c00*/ 	.word	0x00000070


	//   ....[1]....
        /*0c04*/ 	.word	0x00000080


	//   ....[2]....
        /*0c08*/ 	.word	0x000001a0


	//   ....[3]....
        /*0c0c*/ 	.word	0x000003f0


	//   ....[4]....
        /*0c10*/ 	.word	0x00001330


	//----- nvinfo : EIATTR_REG_RECONFIG
	.align		4
.L_28:
        /*0c14*/ 	.byte	0x01, 0x54
	.zero		2


	//----- nvinfo : EIATTR_MBARRIER_INSTR_OFFSETS
	.align		4
        /*0c18*/ 	.byte	0x04, 0x39
        /*0c1a*/ 	.short	(.L_30 - .L_29)


	//   ....[0]....
.L_29:
        /*0c1c*/ 	.word	0x00000320
        /*0c20*/ 	.word	0x000000ff
        /*0c24*/ 	.word	0x00000000
        /*0c28*/ 	.short	0x0100
        /*0c2a*/ 	.byte	0x09
	.zero		1


	//   ....[1]....
        /*0c2c*/ 	.word	0x00000330
        /*0c30*/ 	.word	0x000000ff
        /*0c34*/ 	.word	0x00000030
        /*0c38*/ 	.short	0x0100
        /*0c3a*/ 	.byte	0x09
	.zero		1


	//   ....[2]....
        /*0c3c*/ 	.word	0x00000340
        /*0c40*/ 	.word	0x000000ff
        /*0c44*/ 	.word	0x00000008
        /*0c48*/ 	.short	0x0100
        /*0c4a*/ 	.byte	0x09
	.zero		1


	//   ....[3]....
        /*0c4c*/ 	.word	0x00000350
        /*0c50*/ 	.word	0x000000ff
        /*0c54*/ 	.word	0x00000038
        /*0c58*/ 	.short	0x0100
        /*0c5a*/ 	.byte	0x09
	.zero		1


	//   ....[4]....
        /*0c5c*/ 	.word	0x00000360
        /*0c60*/ 	.word	0x000000ff
        /*0c64*/ 	.word	0x00000010
        /*0c68*/ 	.short	0x0100
        /*0c6a*/ 	.byte	0x09
	.zero		1


	//   ....[5]....
        /*0c6c*/ 	.word	0x00000370
        /*0c70*/ 	.word	0x000000ff
        /*0c74*/ 	.word	0x00000040
        /*0c78*/ 	.short	0x0100
        /*0c7a*/ 	.byte	0x09
	.zero		1


	//   ....[6]....
        /*0c7c*/ 	.word	0x00000380
        /*0c80*/ 	.word	0x000000ff
        /*0c84*/ 	.word	0x00000018
        /*0c88*/ 	.short	0x0100
        /*0c8a*/ 	.byte	0x09
	.zero		1


	//   ....[7]....
        /*0c8c*/ 	.word	0x00000390
        /*0c90*/ 	.word	0x000000ff
        /*0c94*/ 	.word	0x00000048
        /*0c98*/ 	.short	0x0100
        /*0c9a*/ 	.byte	0x09
	.zero		1


	//   ....[8]....
        /*0c9c*/ 	.word	0x000003a0
        /*0ca0*/ 	.word	0x000000ff
        /*0ca4*/ 	.word	0x00000020
        /*0ca8*/ 	.short	0x0100
        /*0caa*/ 	.byte	0x09
	.zero		1


	//   ....[9]....
        /*0cac*/ 	.word	0x000003b0
        /*0cb0*/ 	.word	0x000000ff
        /*0cb4*/ 	.word	0x00000050
        /*0cb8*/ 	.short	0x0100
        /*0cba*/ 	.byte	0x09
	.zero		1


	//   ....[10]....
        /*0cbc*/ 	.word	0x000003c0
        /*0cc0*/ 	.word	0x000000ff
        /*0cc4*/ 	.word	0x00000028
        /*0cc8*/ 	.short	0x0100
        /*0cca*/ 	.byte	0x09
	.zero		1


	//   ....[11]....
        /*0ccc*/ 	.word	0x000003d0
        /*0cd0*/ 	.word	0x000000ff
        /*0cd4*/ 	.word	0x00000058
        /*0cd8*/ 	.short	0x0100
        /*0cda*/ 	.byte	0x09
	.zero		1


	//   ....[12]....
        /*0cdc*/ 	.word	0x00000610
        /*0ce0*/ 	.word	0x000000ff
        /*0ce4*/ 	.word	0x00000070
        /*0ce8*/ 	.short	0x0100
        /*0cea*/ 	.byte	0x06
	.zero		1


	//   ....[13]....
        /*0cec*/ 	.word	0x00000620
        /*0cf0*/ 	.word	0x000000ff
        /*0cf4*/ 	.word	0x00000078
        /*0cf8*/ 	.short	0x0100
        /*0cfa*/ 	.byte	0x06
	.zero		1


	//   ....[14]....
        /*0cfc*/ 	.word	0x00001b30
        /*0d00*/ 	.word	0x000000ff
        /*0d04*/ 	.word	0x00000000
        /*0d08*/ 	.short	0x010a
        /*0d0a*/ 	.byte	0x06
	.zero		1


	//   ....[15]....
        /*0d0c*/ 	.word	0x00001b70
        /*0d10*/ 	.word	0x000000ff
        /*0d14*/ 	.word	0x00000000
        /*0d18*/ 	.short	0x010a
        /*0d1a*/ 	.byte	0x06
	.zero		1


	//   ....[16]....
        /*0d1c*/ 	.word	0x00002e30
        /*0d20*/ 	.word	0x000000ff
        /*0d24*/ 	.word	0x00000000
        /*0d28*/ 	.short	0x010a
        /*0d2a*/ 	.byte	0x09
	.zero		1


	//   ....[17]....
        /*0d2c*/ 	.word	0x00002e70
        /*0d30*/ 	.word	0x000000ff
        /*0d34*/ 	.word	0x00000000
        /*0d38*/ 	.short	0x010a
        /*0d3a*/ 	.byte	0x09
	.zero		1


	//   ....[18]....
        /*0d3c*/ 	.word	0x00003f40
        /*0d40*/ 	.word	0x000000ff
        /*0d44*/ 	.word	0x00000000
        /*0d48*/ 	.short	0x0101
        /*0d4a*/ 	.byte	0x08
	.zero		1


	//   ....[19]....
        /*0d4c*/ 	.word	0x000050d0
        /*0d50*/ 	.word	0x000000ff
        /*0d54*/ 	.word	0x00000000
        /*0d58*/ 	.short	0x0101
        /*0d5a*/ 	.byte	0x08
	.zero		1


	//   ....[20]....
        /*0d5c*/ 	.word	0x0000f360
        /*0d60*/ 	.word	0x0000000d
        /*0d64*/ 	.word	0x00000030
        /*0d68*/ 	.short	0x010a
        /*0d6a*/ 	.byte	0x3f
	.zero		1


	//   ....[21]....
        /*0d6c*/ 	.word	0x0000f720
        /*0d70*/ 	.word	0x00000004
        /*0d74*/ 	.word	0x00000078
        /*0d78*/ 	.short	0x0101
        /*0d7a*/ 	.byte	0x3f
	.zero		1


	//   ....[22]....
        /*0d7c*/ 	.word	0x0000fe90
        /*0d80*/ 	.word	0x00000007
        /*0d84*/ 	.word	0x00000000
        /*0d88*/ 	.short	0x010a
        /*0d8a*/ 	.byte	0x3f
	.zero		1


	//   ....[23]....
        /*0d8c*/ 	.word	0x0000ff10
        /*0d90*/ 	.word	0x00000009
        /*0d94*/ 	.word	0x00000000
        /*0d98*/ 	.short	0x010a
        /*0d9a*/ 	.byte	0x3f
	.zero		1


	//   ....[24]....
        /*0d9c*/ 	.word	0x0000ffa0
        /*0da0*/ 	.word	0x00000006
        /*0da4*/ 	.word	0x00000000
        /*0da8*/ 	.short	0x010a
        /*0daa*/ 	.byte	0x3f
	.zero		1


	//   ....[25]....
        /*0dac*/ 	.word	0x00010030
        /*0db0*/ 	.word	0x00000009
        /*0db4*/ 	.word	0x00000000
        /*0db8*/ 	.short	0x010a
        /*0dba*/ 	.byte	0x3f
	.zero		1


	//   ....[26]....
        /*0dbc*/ 	.word	0x000100c0
        /*0dc0*/ 	.word	0x00000006
        /*0dc4*/ 	.word	0x00000000
        /*0dc8*/ 	.short	0x010a
        /*0dca*/ 	.byte	0x3f
	.zero		1


	//   ....[27]....
        /*0dcc*/ 	.word	0x00010150
        /*0dd0*/ 	.word	0x00000003
        /*0dd4*/ 	.word	0x00000000
        /*0dd8*/ 	.short	0x010a
        /*0dda*/ 	.byte	0x3f
	.zero		1


	//   ....[28]....
        /*0ddc*/ 	.word	0x000101c0
        /*0de0*/ 	.word	0x00000003
        /*0de4*/ 	.word	0x00000000
        /*0de8*/ 	.short	0x010a
        /*0dea*/ 	.byte	0x3f
	.zero		1


	//   ....[29]....
        /*0dec*/ 	.word	0x00010230
        /*0df0*/ 	.word	0x00000000
        /*0df4*/ 	.word	0x00000000
        /*0df8*/ 	.short	0x010a
        /*0dfa*/ 	.byte	0x3f
	.zero		1


	//   ....[30]....
        /*0dfc*/ 	.word	0x00010310
        /*0e00*/ 	.word	0x0000000d
        /*0e04*/ 	.word	0x00000030
        /*0e08*/ 	.short	0x010a
        /*0e0a*/ 	.byte	0x3f
	.zero		1


	//   ....[31]....
        /*0e0c*/ 	.word	0x000103f0
        /*0e10*/ 	.word	0x00000007
        /*0e14*/ 	.word	0x00000000
        /*0e18*/ 	.short	0x010a
        /*0e1a*/ 	.byte	0x3f
	.zero		1


	//   ....[32]....
        /*0e1c*/ 	.word	0x00010440
        /*0e20*/ 	.word	0x00000009
        /*0e24*/ 	.word	0x00000000
        /*0e28*/ 	.short	0x010a
        /*0e2a*/ 	.byte	0x3f
	.zero		1


	//   ....[33]....
        /*0e2c*/ 	.word	0x00010490
        /*0e30*/ 	.word	0x00000006
        /*0e34*/ 	.word	0x00000000
        /*0e38*/ 	.short	0x010a
        /*0e3a*/ 	.byte	0x3f
	.zero		1


	//   ....[34]....
        /*0e3c*/ 	.word	0x000104e0
        /*0e40*/ 	.word	0x00000009
        /*0e44*/ 	.word	0x00000000
        /*0e48*/ 	.short	0x010a
        /*0e4a*/ 	.byte	0x3f
	.zero		1


	//   ....[35]....
        /*0e4c*/ 	.word	0x00010530
        /*0e50*/ 	.word	0x00000006
        /*0e54*/ 	.word	0x00000000
        /*0e58*/ 	.short	0x010a
        /*0e5a*/ 	.byte	0x3f
	.zero		1


	//----- nvinfo : EIATTR_NUM_MBARRIERS
	.align		4
.L_30:
        /*0e5c*/ 	.byte	0x03, 0x38
        /*0e5e*/ 	.short	0x000e


	//----- nvinfo : EIATTR_EXIT_INSTR_OFFSETS
	.align		4
        /*0e60*/ 	.byte	0x04, 0x1c
        /*0e62*/ 	.short	(.L_32 - .L_31)


	//   ....[0]....
.L_31:
        /*0e64*/ 	.word	0x00000680


	//   ....[1]....
        /*0e68*/ 	.word	0x00000fd0


	//   ....[2]....
        /*0e6c*/ 	.word	0x0000e9a0


	//   ....[3]....
        /*0e70*/ 	.word	0x0000eff0


	//   ....[4]....
        /*0e74*/ 	.word	0x000101a0


	//----- nvinfo : EIATTR_MAX_THREADS
	.align		4
.L_32:
        /*0e78*/ 	.byte	0x04, 0x05
        /*0e7a*/ 	.short	(.L_34 - .L_33)
.L_33:
        /*0e7c*/ 	.word	0x00000180
        /*0e80*/ 	.word	0x00000001
        /*0e84*/ 	.word	0x00000001


	//----- nvinfo : EIATTR_CRS_STACK_SIZE
	.align		4
.L_34:
        /*0e88*/ 	.byte	0x04, 0x1e
        /*0e8a*/ 	.short	(.L_36 - .L_35)
.L_35:
        /*0e8c*/ 	.word	0x00000000


	//----- nvinfo : EIATTR_CBANK_PARAM_SIZE
	.align		4
.L_36:
        /*0e90*/ 	.byte	0x03, 0x19
        /*0e92*/ 	.short	0x0470


	//----- nvinfo : EIATTR_PARAM_CBANK
	.align		4
        /*0e94*/ 	.byte	0x04, 0x0a
        /*0e96*/ 	.short	(.L_38 - .L_37)
	.align		4
.L_37:
        /*0e98*/ 	.word	index@(.nv.constant0._ZN7cutlass13device_kernelINS_4gemm6kernel13GemmUniversalIN4cute5tupleIJiiiiEEENS1_10collective13CollectiveMmaINS1_37MainloopSm90TmaGmmaWarpSpecializedFP8ILi6ENS5_IJNS4_1CILi1EEESB_SB_EEENS1_35KernelTmaWarpSpecializedCooperativeEEENS5_IJNSA_ILi128EEENSA_ILi256EEESF_EEENS_12float_e4m3_tENS5_IJlSB_lEEESI_SJ_NS4_8TiledMMAINS4_8MMA_AtomIJNS4_4SM904GMMA31MMA_64x256x32_F32E4M3E4M3_SS_TNILNSN_7ScaleInE1ELSP_1EEEEEENS4_6LayoutINS5_IJNSA_ILi2EEESB_SB_EEENS5_IJSB_NSA_ILi0EEESV_EEEEENS5_IJNS4_10UnderscoreESY_SY_EEEEENS4_13SM90_TMA_LOADENS4_14ComposedLayoutINS4_7SwizzleILi3ELi4ELi3EEENS4_18smem_ptr_flag_bitsILi8EEENSS_INS5_IJNSA_ILi8EEESF_EEENS5_IJSF_SB_EEEEEEEvNS4_8identityES11_S1B_vS1C_EENS_8epilogue10collective6detail29Sm90TmaWarpSpecializedAdapterINS1F_15DefaultEpilogueISI_SJ_SJ_NS1E_6thread17LinearCombinationISI_Li1EffLNS1J_9ScaleType4KindE0ELNS_15FloatRoundStyleE2ESI_EENS1_15EpilogueDefaultEEEEEvvEEEEvNT_6ParamsE)
        /*0e9c*/ 	.short	0x0210
        /*0e9e*/ 	.short	0x0470


	//----- nvinfo : EIATTR_SW_WAR
	.align		4
.L_38:
        /*0ea0*/ 	.byte	0x04, 0x36
        /*0ea2*/ 	.short	(.L_40 - .L_39)
.L_39:
        /*0ea4*/ 	.word	0x00000008
.L_40:


//--------------------- .nv.callgraph             --------------------------
	.section	.nv.callgraph,"",@"SHT_CUDA_CALLGRAPH"
	.align	4
	.sectionentsize	8
	.align		4
        /*0000*/ 	.word	0x00000000
	.align		4
        /*0004*/ 	.word	0xffffffff
	.align		4
        /*0008*/ 	.word	0x00000000
	.align		4
        /*000c*/ 	.word	0xfffffffe
	.align		4
        /*0010*/ 	.word	0x00000000
	.align		4
        /*0014*/ 	.word	0xfffffffd
	.align		4
        /*0018*/ 	.word	0x00000000
	.align		4
        /*001c*/ 	.word	0xfffffffc


//--------------------- .nv.constant4             --------------------------
	.section	.nv.constant4,"a",@progbits
	.align	8
	.align		8
.nv.constant4:
        /*0000*/ 	.dword	_ZN40_INTERNAL_2c0b8235_4_k_cu_bf21aaf0_288664cuda3std3__45__cpo5beginE
	.align		8
        /*0008*/ 	.dword	_ZN40_INTERNAL_2c0b8235_4_k_cu_bf21aaf0_288664cuda3std3__45__cpo3endE
	.align		8
        /*0010*/ 	.dword	_ZN40_INTERNAL_2c0b8235_4_k_cu_bf21aaf0_288664cuda3std3__45__cpo6cbeginE
	.align		8
        /*0018*/ 	.dword	_ZN40_INTERNAL_2c0b8235_4_k_cu_bf21aaf0_288664cuda3std3__45__cpo4cendE
	.align		8
        /*0020*/ 	.dword	_ZN40_INTERNAL_2c0b8235_4_k_cu_bf21aaf0_288664cuda3std3__442_GLOBAL__N__2c0b8235_4_k_cu_bf21aaf0_288666ignoreE
	.align		8
        /*0028*/ 	.dword	_ZN40_INTERNAL_2c0b8235_4_k_cu_bf21aaf0_288664cuda3std3__419piecewise_constructE
	.align		8
        /*0030*/ 	.dword	_ZN40_INTERNAL_2c0b8235_4_k_cu_bf21aaf0_288664cuda3std3__48in_placeE
	.align		8
        /*0038*/ 	.dword	_ZN40_INTERNAL_2c0b8235_4_k_cu_bf21aaf0_288664cuda3std6ranges3__45__cpo4swapE
	.align		8
        /*0040*/ 	.dword	_ZN40_INTERNAL_2c0b8235_4_k_cu_bf21aaf0_288664cuda3std6ranges3__45__cpo9iter_moveE
	.align		8
        /*0048*/ 	.dword	_ZN40_INTERNAL_2c0b8235_4_k_cu_bf21aaf0_288664cute7productE
	.align		8
        /*0050*/ 	.dword	_ZN40_INTERNAL_2c0b8235_4_k_cu_bf21aaf0_288664cute1_E


//--------------------- .text._ZN7cutlass13device_kernelINS_4gemm6kernel13GemmUniversalIN4cute5tupleIJiiiiEEENS1_10collective13CollectiveMmaINS1_37MainloopSm90TmaGmmaWarpSpecializedFP8ILi6ENS5_IJNS4_1CILi1EEESB_SB_EEENS1_35KernelTmaWarpSpecializedCooperativeEEENS5_IJNSA_ILi128EEENSA_ILi256EEESF_EEENS_12float_e4m3_tENS5_IJlSB_lEEESI_SJ_NS4_8TiledMMAINS4_8MMA_AtomIJNS4_4SM904GMMA31MMA_64x256x32_F32E4M3E4M3_SS_TNILNSN_7ScaleInE1ELSP_1EEEEEENS4_6LayoutINS5_IJNSA_ILi2EEESB_SB_EEENS5_IJSB_NSA_ILi0EEESV_EEEEENS5_IJNS4_10UnderscoreESY_SY_EEEEENS4_13SM90_TMA_LOADENS4_14ComposedLayoutINS4_7SwizzleILi3ELi4ELi3EEENS4_18smem_ptr_flag_bitsILi8EEENSS_INS5_IJNSA_ILi8EEESF_EEENS5_IJSF_SB_EEEEEEEvNS4_8identityES11_S1B_vS1C_EENS_8epilogue10collective6detail29Sm90TmaWarpSpecializedAdapterINS1F_15DefaultEpilogueISI_SJ_SJ_NS1E_6thread17LinearCombinationISI_Li1EffLNS1J_9ScaleType4KindE0ELNS_15FloatRoundStyleE2ESI_EENS1_15EpilogueDefaultEEEEEvvEEEEvNT_6ParamsE --------------------------
	.section	.text._ZN7cutlass13device_kernelINS_4gemm6kernel13GemmUniversalIN4cute5tupleIJiiiiEEENS1_10collective13CollectiveMmaINS1_37MainloopSm90TmaGmmaWarpSpecializedFP8ILi6ENS5_IJNS4_1CILi1EEESB_SB_EEENS1_35KernelTmaWarpSpecializedCooperativeEEENS5_IJNSA_ILi128EEENSA_ILi256EEESF_EEENS_12float_e4m3_tENS5_IJlSB_lEEESI_SJ_NS4_8TiledMMAINS4_8MMA_AtomIJNS4_4SM904GMMA31MMA_64x256x32_F32E4M3E4M3_SS_TNILNSN_7ScaleInE1ELSP_1EEEEEENS4_6LayoutINS5_IJNSA_ILi2EEESB_SB_EEENS5_IJSB_NSA_ILi0EEESV_EEEEENS5_IJNS4_10UnderscoreESY_SY_EEEEENS4_13SM90_TMA_LOADENS4_14ComposedLayoutINS4_7SwizzleILi3ELi4ELi3EEENS4_18smem_ptr_flag_bitsILi8EEENSS_INS5_IJNSA_ILi8EEESF_EEENS5_IJSF_SB_EEEEEEEvNS4_8identityES11_S1B_vS1C_EENS_8epilogue10collective6detail29Sm90TmaWarpSpecializedAdapterINS1F_15DefaultEpilogueISI_SJ_SJ_NS1E_6thread17LinearCombinationISI_Li1EffLNS1J_9ScaleType4KindE0ELNS_15FloatRoundStyleE2ESI_EENS1_15EpilogueDefaultEEEEEvvEEEEvNT_6ParamsE,"ax",@progbits
	.align	128
.text._ZN7cutlass13device_kernelINS_4gemm6kernel13GemmUniversalIN4cute5tupleIJiiiiEEENS1_10collective13CollectiveMmaINS1_37MainloopSm90TmaGmmaWarpSpecializedFP8ILi6ENS5_IJNS4_1CILi1EEESB_SB_EEENS1_35KernelTmaWarpSpecializedCooperativeEEENS5_IJNSA_ILi128EEENSA_ILi256EEESF_EEENS_12float_e4m3_tENS5_IJlSB_lEEESI_SJ_NS4_8TiledMMAINS4_8MMA_AtomIJNS4_4SM904GMMA31MMA_64x256x32_F32E4M3E4M3_SS_TNILNSN_7ScaleInE1ELSP_1EEEEEENS4_6LayoutINS5_IJNSA_ILi2EEESB_SB_EEENS5_IJSB_NSA_ILi0EEESV_EEEEENS5_IJNS4_10UnderscoreESY_SY_EEEEENS4_13SM90_TMA_LOADENS4_14ComposedLayoutINS4_7SwizzleILi3ELi4ELi3EEENS4_18smem_ptr_flag_bitsILi8EEENSS_INS5_IJNSA_ILi8EEESF_EEENS5_IJSF_SB_EEEEEEEvNS4_8identityES11_S1B_vS1C_EENS_8epilogue10collective6detail29Sm90TmaWarpSpecializedAdapterINS1F_15DefaultEpilogueISI_SJ_SJ_NS1E_6thread17LinearCombinationISI_Li1EffLNS1J_9ScaleType4KindE0ELNS_15FloatRoundStyleE2ESI_EENS1_15EpilogueDefaultEEEEEvvEEEEvNT_6ParamsE:
        .type           _ZN7cutlass13device_kernelINS_4gemm6kernel13GemmUniversalIN4cute5tupleIJiiiiEEENS1_10collective13CollectiveMmaINS1_37MainloopSm90TmaGmmaWarpSpecializedFP8ILi6ENS5_IJNS4_1CILi1EEESB_SB_EEENS1_35KernelTmaWarpSpecializedCooperativeEEENS5_IJNSA_ILi128EEENSA_ILi256EEESF_EEENS_12float_e4m3_tENS5_IJlSB_lEEESI_SJ_NS4_8TiledMMAINS4_8MMA_AtomIJNS4_4SM904GMMA31MMA_64x256x32_F32E4M3E4M3_SS_TNILNSN_7ScaleInE1ELSP_1EEEEEENS4_6LayoutINS5_IJNSA_ILi2EEESB_SB_EEENS5_IJSB_NSA_ILi0EEESV_EEEEENS5_IJNS4_10UnderscoreESY_SY_EEEEENS4_13SM90_TMA_LOADENS4_14ComposedLayoutINS4_7SwizzleILi3ELi4ELi3EEENS4_18smem_ptr_flag_bitsILi8EEENSS_INS5_IJNSA_ILi8EEESF_EEENS5_IJSF_SB_EEEEEEEvNS4_8identityES11_S1B_vS1C_EENS_8epilogue10collective6detail29Sm90TmaWarpSpecializedAdapterINS1F_15DefaultEpilogueISI_SJ_SJ_NS1E_6thread17LinearCombinationISI_Li1EffLNS1J_9ScaleType4KindE0ELNS_15FloatRoundStyleE2ESI_EENS1_15EpilogueDefaultEEEEEvvEEEEvNT_6ParamsE,@function
        .size           _ZN7cutlass13device_kernelINS_4gemm6kernel13GemmUniversalIN4cute5tupleIJiiiiEEENS1_10collective13CollectiveMmaINS1_37MainloopSm90TmaGmmaWarpSpecializedFP8ILi6ENS5_IJNS4_1CILi1EEESB_SB_EEENS1_35KernelTmaWarpSpecializedCooperativeEEENS5_IJNSA_ILi128EEENSA_ILi256EEESF_EEENS_12float_e4m3_tENS5_IJlSB_lEEESI_SJ_NS4_8TiledMMAINS4_8MMA_AtomIJNS4_4SM904GMMA31MMA_64x256x32_F32E4M3E4M3_SS_TNILNSN_7ScaleInE1ELSP_1EEEEEENS4_6LayoutINS5_IJNSA_ILi2EEESB_SB_EEENS5_IJSB_NSA_ILi0EEESV_EEEEENS5_IJNS4_10UnderscoreESY_SY_EEEEENS4_13SM90_TMA_LOADENS4_14ComposedLayoutINS4_7SwizzleILi3ELi4ELi3EEENS4_18smem_ptr_flag_bitsILi8EEENSS_INS5_IJNSA_ILi8EEESF_EEENS5_IJSF_SB_EEEEEEEvNS4_8identityES11_S1B_vS1C_EENS_8epilogue10collective6detail29Sm90TmaWarpSpecializedAdapterINS1F_15DefaultEpilogueISI_SJ_SJ_NS1E_6thread17LinearCombinationISI_Li1EffLNS1J_9ScaleType4KindE0ELNS_15FloatRoundStyleE2ESI_EENS1_15EpilogueDefaultEEEEEvvEEEEvNT_6ParamsE,(.L_x_333 - _ZN7cutlass13device_kernelINS_4gemm6kernel13GemmUniversalIN4cute5tupleIJiiiiEEENS1_10collective13CollectiveMmaINS1_37MainloopSm90TmaGmmaWarpSpecializedFP8ILi6ENS5_IJNS4_1CILi1EEESB_SB_EEENS1_35KernelTmaWarpSpecializedCooperativeEEENS5_IJNSA_ILi128EEENSA_ILi256EEESF_EEENS_12float_e4m3_tENS5_IJlSB_lEEESI_SJ_NS4_8TiledMMAINS4_8MMA_AtomIJNS4_4SM904GMMA31MMA_64x256x32_F32E4M3E4M3_SS_TNILNSN_7ScaleInE1ELSP_1EEEEEENS4_6LayoutINS5_IJNSA_ILi2EEESB_SB_EEENS5_IJSB_NSA_ILi0EEESV_EEEEENS5_IJNS4_10UnderscoreESY_SY_EEEEENS4_13SM90_TMA_LOADENS4_14ComposedLayoutINS4_7SwizzleILi3ELi4ELi3EEENS4_18smem_ptr_flag_bitsILi8EEENSS_INS5_IJNSA_ILi8EEESF_EEENS5_IJSF_SB_EEEEEEEvNS4_8identityES11_S1B_vS1C_EENS_8epilogue10collective6detail29Sm90TmaWarpSpecializedAdapterINS1F_15DefaultEpilogueISI_SJ_SJ_NS1E_6thread17LinearCombinationISI_Li1EffLNS1J_9ScaleType4KindE0ELNS_15FloatRoundStyleE2ESI_EENS1_15EpilogueDefaultEEEEEvvEEEEvNT_6ParamsE)
        .other          _ZN7cutlass13device_kernelINS_4gemm6kernel13GemmUniversalIN4cute5tupleIJiiiiEEENS1_10collective13CollectiveMmaINS1_37MainloopSm90TmaGmmaWarpSpecializedFP8ILi6ENS5_IJNS4_1CILi1EEESB_SB_EEENS1_35KernelTmaWarpSpecializedCooperativeEEENS5_IJNSA_ILi128EEENSA_ILi256EEESF_EEENS_12float_e4m3_tENS5_IJlSB_lEEESI_SJ_NS4_8TiledMMAINS4_8MMA_AtomIJNS4_4SM904GMMA31MMA_64x256x32_F32E4M3E4M3_SS_TNILNSN_7ScaleInE1ELSP_1EEEEEENS4_6LayoutINS5_IJNSA_ILi2EEESB_SB_EEENS5_IJSB_NSA_ILi0EEESV_EEEEENS5_IJNS4_10UnderscoreESY_SY_EEEEENS4_13SM90_TMA_LOADENS4_14ComposedLayoutINS4_7SwizzleILi3ELi4ELi3EEENS4_18smem_ptr_flag_bitsILi8EEENSS_INS5_IJNSA_ILi8EEESF_EEENS5_IJSF_SB_EEEEEEEvNS4_8identityES11_S1B_vS1C_EENS_8epilogue10collective6detail29Sm90TmaWarpSpecializedAdapterINS1F_15DefaultEpilogueISI_SJ_SJ_NS1E_6thread17LinearCombinationISI_Li1EffLNS1J_9ScaleType4KindE0ELNS_15FloatRoundStyleE2ESI_EENS1_15EpilogueDefaultEEEEEvvEEEEvNT_6ParamsE,@"STO_CUDA_ENTRY STV_DEFAULT"
_ZN7cutlass13device_kernelINS_4gemm6kernel13GemmUniversalIN4cute5tupleIJiiiiEEENS1_10collective13CollectiveMmaINS1_37MainloopSm90TmaGmmaWarpSpecializedFP8ILi6ENS5_IJNS4_1CILi1EEESB_SB_EEENS1_35KernelTmaWarpSpecializedCooperativeEEENS5_IJNSA_ILi128EEENSA_ILi256EEESF_EEENS_12float_e4m3_tENS5_IJlSB_lEEESI_SJ_NS4_8TiledMMAINS4_8MMA_AtomIJNS4_4SM904GMMA31MMA_64x256x32_F32E4M3E4M3_SS_TNILNSN_7ScaleInE1ELSP_1EEEEEENS4_6LayoutINS5_IJNSA_ILi2EEESB_SB_EEENS5_IJSB_NSA_ILi0EEESV_EEEEENS5_IJNS4_10UnderscoreESY_SY_EEEEENS4_13SM90_TMA_LOADENS4_14ComposedLayoutINS4_7SwizzleILi3ELi4ELi3EEENS4_18smem_ptr_flag_bitsILi8EEENSS_INS5_IJNSA_ILi8EEESF_EEENS5_IJSF_SB_EEEEEEEvNS4_8identityES11_S1B_vS1C_EENS_8epilogue10collective6detail29Sm90TmaWarpSpecializedAdapterINS1F_15DefaultEpilogueISI_SJ_SJ_NS1E_6thread17LinearCombinationISI_Li1EffLNS1J_9ScaleType4KindE0ELNS_15FloatRoundStyleE2ESI_EENS1_15EpilogueDefaultEEEEEvvEEEEvNT_6ParamsE:
[----:B------:R-:W0:Y:S02]  /*0000*/  LDC R1, c[0x0][0x28] ;  /* 0x00000a00ff017b82 */ /* 0x000e240000000800 */
[----:B0-----:R-:W-:Y:S01]  /*0010*/  VIADD R1, R1, 0xffffff10 ;  /* 0xffffff1001017836 */ /* 0x001fe20000000000 */
[----:B------:R-:W0:Y:S01]  /*0020*/  S2R R2, SR_TID.X ;  /* 0x0000000000027919 */ /* 0x000e220000002100 */
[----:B------:R-:W-:Y:S01]  /*0030*/  ELECT P0, URZ, PT ;  /* 0x00000000003f782f */ /* 0x000fe20003800000 */
[----:B------:R-:W-:Y:S01]  /*0040*/  BSSY B0, `(.L_x_0) ;  /* 0x0000015000007945 */ /* 0x000fe20003800000 */
[--C-:B0-----:R-:W-:Y:S02]  /*0050*/  SHF.R.U32.HI R0, RZ, 0x5, R2.reuse ;  /* 0x00000005ff007819 */ /* 0x101fe40000011602 */
[----:B------:R-:W-:-:S03]  /*0060*/  SHF.R.U32.HI R2, RZ, 0x7, R2 ;  /* 0x00000007ff027819 */ /* 0x000fc60000011602 */
[----:B------:R-:W0:Y:S04]  /*0070*/  SHFL.IDX PT, R3, R0, RZ, 0x1f ;  /* 0x00001fff00037589 */ /* 0x000e2800000e0000 */
[----:B------:R-:W1:Y:S01]  /*0080*/  SHFL.IDX PT, R2, R2, RZ, 0x1f ;  /* 0x00001fff02027589 */ /* 0x000e6200000e0000 */
[----:B0-----:R-:W-:Y:S02]  /*0090*/  R2UR UR4, R3 ;  /* 0x00000000030472ca */ /* 0x001fe400000e0000 */
[----:B-1----:R-:W-:-:S11]  /*00a0*/  R2UR UR6, R2 ;  /* 0x00000000020672ca */ /* 0x002fd600000e0000 */
[----:B------:R-:W-:Y:S02]  /*00b0*/  USHF.R.S32.HI UR5, URZ, 0x1f, UR4 ;  /* 0x0000001f3f057899 */ /* 0x000fe40008011404 */
[----:B------:R-:W-:Y:S02]  /*00c0*/  ISETP.NE.OR P0, PT, RZ, UR4, !P0 ;  /* 0x00000004ff007c0c */ /* 0x000fe4000c705670 */
[----:B------:R-:W-:-:S04]  /*00d0*/  ULEA.HI UR5, UR5, UR4, URZ, 0x2 ;  /* 0x0000000405057291 */ /* 0x000fc8000f8f103f */
[----:B------:R-:W-:-:S04]  /*00e0*/  ULOP3.LUT UR5, UR5, 0xfffffffc, URZ, 0xc0, !UPT ;  /* 0xfffffffc05057892 */ /* 0x000fc8000f8ec03f */
[----:B------:R-:W-:-:S03]  /*00f0*/  UIADD3 UR8, UR4, -UR5, URZ ;  /* 0x8000000504087290 */ /* 0x000fc6000fffe03f */
[----:B------:R-:W-:Y:S09]  /*0100*/  @P0 BRA `(.L_x_1) ;  /* 0x0000000000200947 */ /* 0x000ff20003800000 */
[----:B------:R-:W-:Y:S02]  /*0110*/  ULDC.64 UR4, c[0x0][0x198] ;  /* 0x0000660000047ab9 */ /* 0x000fe40000000a00 */
[----:B------:R-:W-:Y:S02]  /*0120*/  UIADD3 UR10, UP0, UR4, 0xf0, URZ ;  /* 0x000000f0040a7890 */ /* 0x000fe4000ff1e03f */
[----:B------:R-:W-:Y:S02]  /*0130*/  UIADD3 UR4, UP1, UR4, 0x1f0, URZ ;  /* 0x000001f004047890 */ /* 0x000fe4000ff3e03f */
[----:B------:R-:W-:Y:S02]  /*0140*/  UIADD3.X UR11, URZ, UR5, URZ, UP0, !UPT ;  /* 0x000000053f0b7290 */ /* 0x000fe400087fe43f */
[----:B------:R-:W-:-:S07]  /*0150*/  UIADD3.X UR5, URZ, UR5, URZ, UP1, !UPT ;  /* 0x000000053f057290 */ /* 0x000fce0008ffe43f */
[----:B------:R0:W-:Y:S02]  /*0160*/  UTMACCTL.PF [UR10] ;  /* 0x000000000a0079b9 */ /* 0x0001e40008040000 */
[----:B------:R0:W-:Y:S02]  /*0170*/  UTMACCTL.PF [UR4] ;  /* 0x00000000040079b9 */ /* 0x0001e40008040000 */
[----:B0-----:R-:W-:Y:S01]  /*0180*/  NOP ;  /* 0x0000000000007918 */ /* 0x001fe20000000000 */
.L_x_1:
[----:B------:R-:W-:Y:S05]  /*0190*/  BSYNC B0 ;  /* 0x0000000000007941 */ /* 0x000fea0003800000 */
.L_x_0:
[----:B------:R-:W0:Y:S01]  /*01a0*/  SHFL.IDX PT, R2, R0, RZ, 0x1f ;  /* 0x00001fff00027589 */ /* 0x000e2200000e0000 */
[----:B------:R-:W-:Y:S01]  /*01b0*/  UISETP.NE.AND UP0, UPT, UR8, 0x3, UPT ;  /* 0x000000030800788c */ /* 0x000fe2000bf05270 */
[----:B------:R-:W-:Y:S01]  /*01c0*/  ISETP.NE.AND P1, PT, RZ, UR6, PT ;  /* 0x00000006ff007c0c */ /* 0x000fe2000bf25270 */
[----:B------:R-:W-:Y:S02]  /*01d0*/  UIADD3 UR10, UR6, -0x1, URZ ;  /* 0xffffffff060a7890 */ /* 0x000fe4000fffe03f */
[----:B------:R-:W-:Y:S02]  /*01e0*/  UISETP.EQ.OR UP0, UPT, UR8, URZ, !UP0 ;  /* 0x0000003f0800728c */ /* 0x000fe4000c702670 */
[----:B------:R-:W-:Y:S02]  /*01f0*/  UISETP.GE.U32.AND UP1, UPT, UR10, 0x2, UPT ;  /* 0x000000020a00788c */ /* 0x000fe4000bf26070 */
[----:B------:R-:W-:-:S04]  /*0200*/  UISETP.EQ.AND UP0, UPT, UR6, URZ, UP0 ;  /* 0x0000003f0600728c */ /* 0x000fc80008702270 */
[----:B------:R-:W-:-:S04]  /*0210*/  USEL UR13, URZ, 0x1, !UP0 ;  /* 0x000000013f0d7887 */ /* 0x000fc8000c000000 */
[----:B------:R-:W-:Y:S01]  /*0220*/  USEL UR13, UR13, 0x2, UP1 ;  /* 0x000000020d0d7887 */ /* 0x000fe20008800000 */
[----:B0-----:R-:W-:-:S13]  /*0230*/  ISETP.NE.AND P0, PT, R2, RZ, PT ;  /* 0x000000ff0200720c */ /* 0x001fda0003f05270 */
[----:B------:R-:W-:Y:S05]  /*0240*/  @P0 BRA `(.L_x_2) ;  /* 0x0000000000680947 */ /* 0x000fea0003800000 */
[----:B------:R-:W0:Y:S01]  /*0250*/  S2UR UR9, SR_CgaCtaId ;  /* 0x00000000000979c3 */ /* 0x000e220000008800 */
[----:B------:R-:W-:Y:S01]  /*0260*/  UMOV UR4, 0x400 ;  /* 0x0000040000047882 */ /* 0x000fe20000000000 */
[----:B------:R-:W-:Y:S01]  /*0270*/  UMOV UR5, 0x1 ;  /* 0x0000000100057882 */ /* 0x000fe20000000000 */
[----:B------:R-:W-:Y:S01]  /*0280*/  UMOV UR6, 0x100 ;  /* 0x0000010000067882 */ /* 0x000fe20000000000 */
[----:B------:R-:W-:Y:S01]  /*0290*/  ELECT P0, URZ, PT ;  /* 0x00000000003f782f */ /* 0x000fe20003800000 */
[----:B------:R-:W-:-:S04]  /*02a0*/  UIADD3 UR6, -UR6, 0x100000, URZ ;  /* 0x0010000006067890 */ /* 0x000fc8000fffe13f */
[----:B------:R-:W-:Y:S02]  /*02b0*/  USHF.L.U32 UR7, UR6, 0xb, URZ ;  /* 0x0000000b06077899 */ /* 0x000fe4000800063f */
[----:B------:R-:W-:Y:S02]  /*02c0*/  USHF.L.U32 UR6, UR6, 0x1, URZ ;  /* 0x0000000106067899 */ /* 0x000fe4000800063f */
[----:B0-----:R-:W-:Y:S02]  /*02d0*/  ULEA UR9, UR9, UR4, 0x18 ;  /* 0x0000000409097291 */ /* 0x001fe4000f8ec03f */
[----:B------:R-:W-:-:S04]  /*02e0*/  UIADD3 UR4, -UR5, 0x100000, URZ ;  /* 0x0010000005047890 */ /* 0x000fc8000fffe13f */
[----:B------:R-:W-:Y:S02]  /*02f0*/  USHF.L.U32 UR5, UR4, 0xb, URZ ;  /* 0x0000000b04057899 */ /* 0x000fe4000800063f */
[----:B------:R-:W-:Y:S01]  /*0300*/  USHF.L.U32 UR4, UR4, 0x1, URZ ;  /* 0x0000000104047899 */ /* 0x000fe2000800063f */
[----:B------:R-:W0:Y:S11]  /*0310*/  FENCE.VIEW.ASYNC.S ;  /* 0x00000000000073c6 */ /* 0x000e360000000000 */
[----:B0-----:R0:W1:Y:S01]  /*0320*/  SYNCS.EXCH.64 URZ, [UR9], UR4 ;  /* 0x00000004093f75b2 */ /* 0x0010620008000100 */
[----:B------:R0:W2:Y:S01]  /*0330*/  SYNCS.EXCH.64 URZ, [UR9+0x30], UR6 ;  /* 0x00003006093f75b2 */ /* 0x0000a20008000100 */
[----:B------:R0:W3:Y:S01]  /*0340*/  SYNCS.EXCH.64 URZ, [UR9+0x8], UR4 ;  /* 0x00000804093f75b2 */ /* 0x0000e20008000100 */
[----:B------:R0:W4:Y:S01]  /*0350*/  SYNCS.EXCH.64 URZ, [UR9+0x38], UR6 ;  /* 0x00003806093f75b2 */ /* 0x0001220008000100 */
[----:B------:R0:W0:Y:S01]  /*0360*/  SYNCS.EXCH.64 URZ, [UR9+0x10], UR4 ;  /* 0x00001004093f75b2 */ /* 0x0000220008000100 */
[----:B------:R0:W0:Y:S01]  /*0370*/  SYNCS.EXCH.64 URZ, [UR9+0x40], UR6 ;  /* 0x00004006093f75b2 */ /* 0x0000220008000100 */
[----:B------:R0:W0:Y:S01]  /*0380*/  SYNCS.EXCH.64 URZ, [UR9+0x18], UR4 ;  /* 0x00001804093f75b2 */ /* 0x0000220008000100 */
[----:B------:R0:W0:Y:S01]  /*0390*/  SYNCS.EXCH.64 URZ, [UR9+0x48], UR6 ;  /* 0x00004806093f75b2 */ /* 0x0000220008000100 */
[----:B------:R0:W0:Y:S01]  /*03a0*/  SYNCS.EXCH.64 URZ, [UR9+0x20], UR4 ;  /* 0x00002004093f75b2 */ /* 0x0000220008000100 */
[----:B------:R0:W0:Y:S01]  /*03b0*/  SYNCS.EXCH.64 URZ, [UR9+0x50], UR6 ;  /* 0x00005006093f75b2 */ /* 0x0000220008000100 */
[----:B------:R0:W0:Y:S01]  /*03c0*/  SYNCS.EXCH.64 URZ, [UR9+0x28], UR4 ;  /* 0x00002804093f75b2 */ /* 0x0000220008000100 */
[----:B------:R0:W0:Y:S01]  /*03d0*/  SYNCS.EXCH.64 URZ, [UR9+0x58], UR6 ;  /* 0x00005806093f75b2 */ /* 0x0000220008000100 */
[----:B------:R-:W-:Y:S01]  /*03e0*/  NOP ;  /* 0x0000000000007918 */ /* 0x000fe20000000000 */
.L_x_2:
[----:B------:R-:W5:Y:S01]  /*03f0*/  SHFL.IDX PT, R0, R0, RZ, 0x1f ;  /* 0x00001fff00007589 */ /* 0x000f6200000e0000 */
[----:B------:R-:W1:Y:S01]  /*0400*/  LDC R2, c[0x0][0x65c] ;  /* 0x00019700ff027b82 */ /* 0x000e620000000800 */
[----:B------:R-:W-:Y:S01]  /*0410*/  ELECT P0, URZ, PT ;  /* 0x00000000003f782f */ /* 0x000fe20003800000 */
[----:B------:R-:W-:Y:S01]  /*0420*/  IMAD.MOV.U32 R3, RZ, RZ, RZ ;  /* 0x000000ffff037224 */ /* 0x000fe200078e00ff */
[----:B0-----:R-:W-:Y:S01]  /*0430*/  UMOV UR4, 0x20 ;  /* 0x0000002000047882 */ /* 0x001fe20000000000 */
[----:B------:R-:W-:Y:S01]  /*0440*/  NOP ;  /* 0x0000000000007918 */ /* 0x000fe20000000000 */
[----:B------:R-:W-:Y:S01]  /*0450*/  NOP ;  /* 0x0000000000007918 */ /* 0x000fe20000000000 */
[----:B-----5:R-:W-:Y:S02]  /*0460*/  ISETP.NE.OR P0, PT, R0, RZ, !P0 ;  /* 0x000000ff0000720c */ /* 0x020fe40004705670 */
[----:B-1----:R-:W-:Y:S01]  /*0470*/  ISETP.NE.AND P2, PT, R2, 0x1, PT ;  /* 0x000000010200780c */ /* 0x002fe20003f45270 */
[----:B------:R-:W0:Y:S01]  /*0480*/  S2R R0, SR_CTAID.Y ;  /* 0x0000000000007919 */ /* 0x000e220000002600 */
[----:B------:R-:W1:Y:S09]  /*0490*/  S2R R2, SR_CTAID.X ;  /* 0x0000000000027919 */ /* 0x000e720000002500 */
[----:B------:R-:W-:Y:S01]  /*04a0*/  VOTEU.ALL UP0, P0 ;  /* 0x00000000003f7886 */ /* 0x000fe20000000000 */
[----:B------:R-:W-:Y:S01]  /*04b0*/  VOTEU.ALL UP1, P0 ;  /* 0x00000000003f7886 */ /* 0x000fe20000020000 */
[----:B------:R-:W1:Y:S01]  /*04c0*/  @P2 LDC R7, c[0x0][0x10] ;  /* 0x00000400ff072b82 */ /* 0x000e620000000800 */
[----:B------:R-:W-:-:S02]  /*04d0*/  @P2 IMAD.MOV.U32 R5, RZ, RZ, RZ ;  /* 0x000000ffff052224 */ /* 0x000fc400078e00ff */
[----:B------:R-:W-:Y:S01]  /*04e0*/  @P2 IMAD.MOV.U32 R11, RZ, RZ, RZ ;  /* 0x000000ffff0b2224 */ /* 0x000fe200078e00ff */
[----:B------:R-:W-:Y:S01]  /*04f0*/  @!UP0 UMOV UR6, 0x400 ;  /* 0x0000040000068882 */ /* 0x000fe20000000000 */
[----:B------:R-:W-:-:S04]  /*0500*/  @!UP0 UIADD3 UR4, -UR4, 0x100000, URZ ;  /* 0x0010000004048890 */ /* 0x000fc8000fffe13f */
[----:B------:R-:W-:Y:S02]  /*0510*/  @!UP0 USHF.L.U32 UR5, UR4, 0xb, URZ ;  /* 0x0000000b04058899 */ /* 0x000fe4000800063f */
[----:B------:R-:W-:Y:S01]  /*0520*/  @!UP0 USHF.L.U32 UR4, UR4, 0x1, URZ ;  /* 0x0000000104048899 */ /* 0x000fe2000800063f */
[----:B------:R-:W5:Y:S08]  /*0530*/  @!P2 LDC R9, c[0x0][0xc] ;  /* 0x00000300ff09ab82 */ /* 0x000f700000000800 */
[----:B------:R-:W2:Y:S01]  /*0540*/  @!UP0 S2UR UR7, SR_CgaCtaId ;  /* 0x00000000000789c3 */ /* 0x000ea20000008800 */
[----:B0-----:R-:W-:-:S04]  /*0550*/  @P2 IMAD.MOV.U32 R4, RZ, RZ, R0 ;  /* 0x000000ffff042224 */ /* 0x001fc800078e0000 */
[----:B-1----:R-:W-:-:S04]  /*0560*/  @P2 IMAD.WIDE.U32 R6, R2, R7, R4 ;  /* 0x0000000702062225 */ /* 0x002fc800078e0004 */
[----:B------:R-:W-:Y:S02]  /*0570*/  @P2 IMAD.MOV.U32 R16, RZ, RZ, R6 ;  /* 0x000000ffff102224 */ /* 0x000fe400078e0006 */
[----:B------:R-:W-:Y:S02]  /*0580*/  @P2 IMAD.IADD R17, R7, 0x1, R11 ;  /* 0x0000000107112824 */ /* 0x000fe400078e020b */
[----:B-----5:R-:W-:-:S04]  /*0590*/  @!P2 IMAD.WIDE.U32 R4, R9, R0, R2 ;  /* 0x000000000904a225 */ /* 0x020fc800078e0002 */
[----:B------:R-:W-:Y:S02]  /*05a0*/  @!P2 IMAD.MOV.U32 R16, RZ, RZ, R4 ;  /* 0x000000ffff10a224 */ /* 0x000fe400078e0004 */
[----:B------:R-:W-:Y:S01]  /*05b0*/  @!P2 IMAD.MOV.U32 R17, RZ, RZ, R5 ;  /* 0x000000ffff11a224 */ /* 0x000fe200078e0005 */
[----:B--2---:R-:W-:Y:S02]  /*05c0*/  @!UP0 ULEA UR6, UR7, UR6, 0x18 ;  /* 0x0000000607068291 */ /* 0x004fe4000f8ec03f */
[----:B------:R0:W-:Y:S01]  /*05d0*/  STL [R1+0x74], R16 ;  /* 0x0000741001007387 */ /* 0x0001e20000100800 */
[----:B------:R-:W-:-:S03]  /*05e0*/  VOTEU.ALL UP0, P0 ;  /* 0x00000000003f7886 */ /* 0x000fc60000000000 */
[----:B------:R0:W-:Y:S04]  /*05f0*/  STL [R1+0x70], R17 ;  /* 0x0000701101007387 */ /* 0x0001e80000100800 */
[----:B------:R-:W1:Y:S02]  /*0600*/  FENCE.VIEW.ASYNC.S ;  /* 0x00000000000073c6 */ /* 0x000e640000000000 */
[----:B-1----:R0:W3:Y:S01]  /*0610*/  @!UP0 SYNCS.EXCH.64 URZ, [UR6+0x70], UR4 ;  /* 0x00007004063f85b2 */ /* 0x0020e20008000100 */
[----:B------:R0:W3:Y:S01]  /*0620*/  @!UP1 SYNCS.EXCH.64 URZ, [UR6+0x78], UR4 ;  /* 0x00007804063f95b2 */ /* 0x0000e20008000100 */
[----:B------:R-:W-:Y:S01]  /*0630*/  NOP ;  /* 0x0000000000007918 */ /* 0x000fe20000000000 */
[----:B---34-:R-:W-:Y:S06]  /*0640*/  BAR.SYNC.DEFER_BLOCKING 0x0 ;  /* 0x0000000000007b1d */ /* 0x018fec0000010000 */
[----:B0-----:R-:W-:Y:S05]  /*0650*/  @!P1 BRA `(.L_x_3) ;  /* 0x000000e000d49947 */ /* 0x001fea0003800000 */
[----:B------:R-:W-:-:S06]  /*0660*/  UISETP.GT.U32.AND UP0, UPT, UR10, 0x1, UPT ;  /* 0x000000010a00788c */ /* 0x000fcc000bf04070 */
[----:B------:R-:W-:-:S13]  /*0670*/  PLOP3.LUT P0, PT, PT, PT, UP0, 0x80, 0x0 ;  /* 0x000000000000781c */ /* 0x000fda0003f0f008 */
[----:B------:R-:W-:Y:S05]  /*0680*/  @P0 EXIT ;  /* 0x000000000000094d */ /* 0x000fea0003800000 */
[----:B------:R-:W-:Y:S01]  /*0690*/  IMAD.MOV.U32 R6, RZ, RZ, -0x1 ;  /* 0xffffffffff067424 */ /* 0x000fe200078e00ff */
[----:B------:R-:W-:Y:S01]  /*06a0*/  ULDC.64 UR4, c[0x0][0x650] ;  /* 0x0001940000047ab9 */ /* 0x000fe20000000a00 */
[----:B------:R-:W-:Y:S01]  /*06b0*/  IMAD.MOV.U32 R5, RZ, RZ, -0x1 ;  /* 0xffffffffff057424 */ /* 0x000fe200078e00ff */
[----:B------:R-:W-:Y:S01]  /*06c0*/  ISETP.GE.U32.AND P0, PT, R16, UR4, PT ;  /* 0x0000000410007c0c */ /* 0x000fe2000bf06070 */
[----:B------:R-:W-:Y:S01]  /*06d0*/  UMOV UR24, 0xffffffff ;  /* 0xffffffff00187882 */ /* 0x000fe20000000000 */
[----:B------:R0:W-:Y:S01]  /*06e0*/  STL [R1+0x7c], R6 ;  /* 0x00007c0601007387 */ /* 0x0001e20000100800 */
[----:B------:R-:W-:Y:S02]  /*06f0*/  PRMT R4, RZ, 0x7610, R4 ;  /* 0x00007610ff047816 */ /* 0x000fe40000000004 */
[----:B------:R-:W-:Y:S01]  /*0700*/  ISETP.GE.U32.AND.EX P0, PT, R17, UR5, PT, P0 ;  /* 0x0000000511007c0c */ /* 0x000fe2000bf06100 */
[----:B------:R0:W-:-:S12]  /*0710*/  STL [R1+0x78], R5 ;  /* 0x0000780501007387 */ /* 0x0001d80000100800 */
[----:B0-----:R-:W-:Y:S05]  /*0720*/  @P0 BRA `(.L_x_4) ;  /* 0x0000000400680947 */ /* 0x001fea0003800000 */
[----:B------:R-:W0:Y:S01]  /*0730*/  LDC.64 R12, c[0x0][0x628] ;  /* 0x00018a00ff0c7b82 */ /* 0x000e220000000a00 */
[----:B------:R-:W-:Y:S02]  /*0740*/  IMAD.MOV.U32 R4, RZ, RZ, R16 ;  /* 0x000000ffff047224 */ /* 0x000fe400078e0010 */
[----:B------:R-:W-:-:S05]  /*0750*/  IMAD.MOV.U32 R5, RZ, RZ, R17 ;  /* 0x000000ffff057224 */ /* 0x000fca00078e0011 */
[----:B------:R-:W1:Y:S08]  /*0760*/  LDC R10, c[0x0][0x630] ;  /* 0x00018c00ff0a7b82 */ /* 0x000e700000000800 */
[----:B------:R-:W2:Y:S01]  /*0770*/  LDC.64 R14, c[0x0][0x620] ;  /* 0x00018800ff0e7b82 */ /* 0x000ea20000000a00 */
[----:B0-----:R-:W-:-:S04]  /*0780*/  ISETP.NE.U32.AND P0, PT, R12, RZ, PT ;  /* 0x000000ff0c00720c */ /* 0x001fc80003f05070 */
[----:B------:R-:W-:-:S13]  /*0790*/  ISETP.NE.AND.EX P0, PT, R13, RZ, PT, P0 ;  /* 0x000000ff0d00720c */ /* 0x000fda0003f05300 */
[----:B-12---:R-:W-:Y:S05]  /*07a0*/  @!P0 BRA `(.L_x_5) ;  /* 0x0000000000288947 */ /* 0x006fea0003800000 */
[----:B------:R-:W0:Y:S02]  /*07b0*/  LDC R9, c[0x0][0x634] ;  /* 0x00018d00ff097b82 */ /* 0x000e240000000800 */
[----:B0-----:R-:W-:-:S05]  /*07c0*/  IADD3 R9, P0, R16, R9, RZ ;  /* 0x0000000910097210 */ /* 0x001fca0007f1e0ff */
[----:B------:R-:W-:-:S04]  /*07d0*/  IMAD.X R11, RZ, RZ, R17, P0 ;  /* 0x000000ffff0b7224 */ /* 0x000fc800000e0611 */
[----:B------:R-:W-:-:S04]  /*07e0*/  IMAD.WIDE.U32 R4, R11, R12, RZ ;  /* 0x0000000c0b047225 */ /* 0x000fc800078e00ff */
[----:B------:R-:W-:-:S04]  /*07f0*/  IMAD.WIDE.U32 R6, P0, R9, R13, R4 ;  /* 0x0000000d09067225 */ /* 0x000fc80007800004 */
[----:B------:R-:W-:-:S04]  /*0800*/  IMAD.WIDE.U32 R4, R9, R12, RZ ;  /* 0x0000000c09047225 */ /* 0x000fc800078e00ff */
[----:B------:R-:W-:Y:S01]  /*0810*/  IMAD.X R9, RZ, RZ, RZ, P0 ;  /* 0x000000ffff097224 */ /* 0x000fe200000e06ff */
[----:B------:R-:W-:Y:S01]  /*0820*/  IADD3 RZ, P0, R5, R6, RZ ;  /* 0x0000000605ff7210 */ /* 0x000fe20007f1e0ff */
[----:B------:R-:W-:-:S04]  /*0830*/  IMAD.MOV.U32 R8, RZ, RZ, R7 ;  /* 0x000000ffff087224 */ /* 0x000fc800078e0007 */
[----:B------:R-:W-:-:S08]  /*0840*/  IMAD.WIDE.U32.X R4, R11, R13, R8, P0 ;  /* 0x0000000d0b047225 */ /* 0x000fd000000e0408 */
.L_x_5:
[-CC-:B------:R-:W-:Y:S01]  /*0850*/  SHF.R.U64 R24, R4, R10.reuse, R5.reuse ;  /* 0x0000000a04187219 */ /* 0x180fe20000001205 */
[----:B------:R-:W0:Y:S01]  /*0860*/  LDC R8, c[0x0][0x618] ;  /* 0x00018600ff087b82 */ /* 0x000e220000000800 */
[----:B------:R-:W-:Y:S01]  /*0870*/  SHF.R.U32.HI R4, RZ, R10, R5 ;  /* 0x0000000aff047219 */ /* 0x000fe20000011605 */
[----:B------:R-:W-:Y:S01]  /*0880*/  ULDC UR4, c[0x0][0x150] ;  /* 0x0000540000047ab9 */ /* 0x000fe20000000800 */
[----:B------:R-:W-:Y:S01]  /*0890*/  IADD3 R9, P0, RZ, -R24, RZ ;  /* 0x80000018ff097210 */ /* 0x000fe20007f1e0ff */
[----:B------:R-:W-:Y:S01]  /*08a0*/  IMAD.MOV.U32 R5, RZ, RZ, R17 ;  /* 0x000000ffff057224 */ /* 0x000fe200078e0011 */
[----:B------:R-:W-:-:S03]  /*08b0*/  I2FP.F32.U32 R3, R2 ;  /* 0x0000000200037245 */ /* 0x000fc60000201000 */
[----:B------:R-:W1:Y:S01]  /*08c0*/  LDC.64 R18, c[0x0][0x640] ;  /* 0x00019000ff127b82 */ /* 0x000e620000000a00 */
[----:B------:R-:W-:Y:S02]  /*08d0*/  IMAD.X R11, RZ, RZ, ~R4, P0 ;  /* 0x000000ffff0b7224 */ /* 0x000fe400000e0e04 */
[----:B------:R-:W-:Y:S01]  /*08e0*/  FMUL R3, R3, UR4 ;  /* 0x0000000403037c20 */ /* 0x000fe20008400000 */
[----:B------:R-:W-:Y:S01]  /*08f0*/  IMAD.MOV.U32 R4, RZ, RZ, R16 ;  /* 0x000000ffff047224 */ /* 0x000fe200078e0010 */
[----:B------:R-:W-:Y:S01]  /*0900*/  ULDC UR4, c[0x0][0x154] ;  /* 0x0000550000047ab9 */ /* 0x000fe20000000800 */
[-C--:B------:R-:W-:Y:S02]  /*0910*/  IMAD R6, R11, R14.reuse, RZ ;  /* 0x0000000e0b067224 */ /* 0x080fe400078e02ff */
[C---:B------:R-:W-:Y:S01]  /*0920*/  IMAD.WIDE.U32 R4, R9.reuse, R14, R4 ;  /* 0x0000000e09047225 */ /* 0x040fe200078e0004 */
[----:B------:R-:W2:Y:S01]  /*0930*/  LDC R10, c[0x0][0x608] ;  /* 0x00018200ff0a7b82 */ /* 0x000ea20000000800 */
[----:B------:R-:W3:Y:S02]  /*0940*/  F2I.U32.TRUNC.NTZ R3, R3 ;  /* 0x0000000300037305 */ /* 0x000ee4000020f000 */
[----:B------:R-:W-:-:S04]  /*0950*/  IMAD R9, R9, R15, R6 ;  /* 0x0000000f09097224 */ /* 0x000fc800078e0206 */
[----:B------:R-:W-:Y:S01]  /*0960*/  IMAD.IADD R5, R5, 0x1, R9 ;  /* 0x0000000105057824 */ /* 0x000fe200078e0209 */
[----:B------:R-:W4:Y:S01]  /*0970*/  LDC R7, c[0x0][0x144] ;  /* 0x00005100ff077b82 */ /* 0x000f220000000800 */
[----:B------:R-:W-:-:S03]  /*0980*/  IMAD.MOV.U32 R9, RZ, RZ, 0x1 ;  /* 0x00000001ff097424 */ /* 0x000fc600078e00ff */
[----:B0-----:R-:W-:Y:S02]  /*0990*/  SHF.R.U64 R12, R4, R8, R5 ;  /* 0x00000008040c7219 */ /* 0x001fe40000001205 */
[----:B------:R-:W-:Y:S02]  /*09a0*/  I2FP.F32.U32 R4, R0 ;  /* 0x0000000000047245 */ /* 0x000fe40000201000 */
[----:B------:R-:W0:Y:S01]  /*09b0*/  LDC R14, c[0x0][0x658] ;  /* 0x00019600ff0e7b82 */ /* 0x000e220000000800 */
[----:B-1----:R-:W-:Y:S01]  /*09c0*/  ISETP.NE.U32.AND P0, PT, R18, RZ, PT ;  /* 0x000000ff1200720c */ /* 0x002fe20003f05070 */
[----:B---3--:R-:W-:Y:S02]  /*09d0*/  IMAD.MOV R6, RZ, RZ, -R3 ;  /* 0x000000ffff067224 */ /* 0x008fe400078e0a03 */
[----:B------:R-:W-:Y:S01]  /*09e0*/  FMUL R4, R4, UR4 ;  /* 0x0000000404047c20 */ /* 0x000fe20008400000 */
[----:B------:R-:W-:Y:S01]  /*09f0*/  SHF.R.U32.HI R3, RZ, R8, R5 ;  /* 0x00000008ff037219 */ /* 0x000fe20000011605 */
[----:B------:R-:W-:Y:S01]  /*0a00*/  IMAD.MOV.U32 R5, RZ, RZ, -0x1 ;  /* 0xffffffffff057424 */ /* 0x000fe200078e00ff */
[----:B------:R-:W-:Y:S01]  /*0a10*/  ISETP.NE.AND.EX P0, PT, R19, RZ, PT, P0 ;  /* 0x000000ff1300720c */ /* 0x000fe20003f05300 */
[----:B------:R1:W3:Y:S01]  /*0a20*/  F2I.U32.TRUNC.NTZ R11, R4 ;  /* 0x00000004000b7305 */ /* 0x0002e2000020f000 */
[----:B------:R-:W1:Y:S01]  /*0a30*/  LDC R13, c[0x0][0x148] ;  /* 0x00005200ff0d7b82 */ /* 0x000e620000000800 */
[----:B--2---:R-:W-:-:S02]  /*0a40*/  SHF.R.U64 R23, R12, R10, R3 ;  /* 0x0000000a0c177219 */ /* 0x004fc40000001203 */
[----:B------:R-:W-:-:S05]  /*0a50*/  SHF.R.U32.HI R3, RZ, R10, R3 ;  /* 0x0000000aff037219 */ /* 0x000fca0000011603 */
[----:B------:R-:W2:Y:S01]  /*0a60*/  LDC R17, c[0x0][0x600] ;  /* 0x00018000ff117b82 */ /* 0x000ea20000000800 */
[----:B----4-:R-:W-:-:S07]  /*0a70*/  IMAD R8, R7, R6, R2 ;  /* 0x0000000607087224 */ /* 0x010fce00078e0202 */
[----:B------:R-:W4:Y:S01]  /*0a80*/  LDC R16, c[0x0][0x648] ;  /* 0x00019200ff107b82 */ /* 0x000f220000000800 */
[-C--:B0-----:R-:W-:Y:S02]  /*0a90*/  SHF.L.U32 R2, R5, R14.reuse, RZ ;  /* 0x0000000e05027219 */ /* 0x081fe400000006ff */
[--C-:B------:R-:W-:Y:S02]  /*0aa0*/  SHF.R.U64 R22, R23, R14, R3.reuse ;  /* 0x0000000e17167219 */ /* 0x100fe40000001203 */
[----:B------:R-:W-:Y:S02]  /*0ab0*/  LOP3.LUT R10, RZ, R2, RZ, 0x33, !PT ;  /* 0x00000002ff0a7212 */ /* 0x000fe400078e33ff */
[-C--:B------:R-:W-:Y:S01]  /*0ac0*/  SHF.R.U32.HI R3, RZ, R14.reuse, R3 ;  /* 0x0000000eff037219 */ /* 0x080fe20000011603 */
[----:B------:R-:W0:Y:S01]  /*0ad0*/  LDC R21, c[0x0][0x638] ;  /* 0x00018e00ff157b82 */ /* 0x000e220000000800 */
[----:B------:R-:W-:Y:S01]  /*0ae0*/  SHF.L.U32 R9, R9, R14, RZ ;  /* 0x0000000e09097219 */ /* 0x000fe200000006ff */
[----:B------:R-:W-:-:S06]  /*0af0*/  IMAD.MOV.U32 R2, RZ, RZ, R22 ;  /* 0x000000ffff027224 */ /* 0x000fcc00078e0016 */
[----:B------:R-:W0:Y:S01]  /*0b00*/  LDC R20, c[0x0][0x610] ;  /* 0x00018400ff147b82 */ /* 0x000e220000000800 */
[----:B-1-3--:R-:W-:Y:S05]  /*0b10*/  @!P0 BRA `(.L_x_6) ;  /* 0x0000000000288947 */ /* 0x00afea0003800000 */
[----:B------:R-:W1:Y:S02]  /*0b20*/  LDC R7, c[0x0][0x64c] ;  /* 0x00019300ff077b82 */ /* 0x000e640000000800 */
[----:B-1----:R-:W-:-:S05]  /*0b30*/  IADD3 R7, P0, R22, R7, RZ ;  /* 0x0000000716077210 */ /* 0x002fca0007f1e0ff */
        /* <DEDUP_REMOVED lines=8> */
.L_x_6:
[----:B----4-:R-:W-:Y:S01]  /*0bc0*/  SHF.R.U64 R2, R2, R16, R3 ;  /* 0x0000001002027219 */ /* 0x010fe20000001203 */
[----:B--2---:R-:W-:Y:S01]  /*0bd0*/  VIADD R3, R17, 0xffffffff ;  /* 0xffffffff11037836 */ /* 0x004fe20000000000 */
[----:B------:R-:W-:Y:S01]  /*0be0*/  LOP3.LUT R10, R23, R10, RZ, 0xc0, !PT ;  /* 0x0000000a170a7212 */ /* 0x000fe200078ec0ff */
[----:B------:R-:W-:Y:S01]  /*0bf0*/  IMAD.MOV R11, RZ, RZ, -R11 ;  /* 0x000000ffff0b7224 */ /* 0x000fe200078e0a0b */
[----:B------:R-:W-:Y:S01]  /*0c00*/  R2UR UR24, R24 ;  /* 0x00000000181872ca */ /* 0x000fe200000e0000 */
[----:B------:R-:W-:Y:S01]  /*0c10*/  IMAD.MOV R4, RZ, RZ, -R2 ;  /* 0x000000ffff047224 */ /* 0x000fe200078e0a02 */
[----:B------:R-:W-:Y:S01]  /*0c20*/  LOP3.LUT R3, R12, R3, RZ, 0xc0, !PT ;  /* 0x000000030c037212 */ /* 0x000fe200078ec0ff */
[----:B------:R-:W-:Y:S02]  /*0c30*/  @P2 IMAD R8, R13, R11, R0 ;  /* 0x0000000b0d082224 */ /* 0x000fe400078e0200 */
[----:B------:R-:W-:Y:S02]  /*0c40*/  IMAD R9, R9, R2, R10 ;  /* 0x0000000209097224 */ /* 0x000fe400078e020a */
[----:B0-----:R-:W-:-:S02]  /*0c50*/  IMAD R0, R4, R21, R22 ;  /* 0x0000001504007224 */ /* 0x001fc400078e0216 */
[----:B------:R-:W-:Y:S02]  /*0c60*/  IMAD R8, R9, R20, R8 ;  /* 0x0000001409087224 */ /* 0x000fe400078e0208 */
[----:B------:R-:W-:Y:S02]  /*0c70*/  IMAD R3, R0, R17, R3 ;  /* 0x0000001100037224 */ /* 0x000fe400078e0203 */
[----:B------:R-:W-:-:S03]  /*0c80*/  IMAD.MOV.U32 R4, RZ, RZ, 0x1 ;  /* 0x00000001ff047424 */ /* 0x000fc600078e00ff */
[----:B------:R-:W-:Y:S02]  /*0c90*/  SEL R2, R3, R8, !P2 ;  /* 0x0000000803027207 */ /* 0x000fe40005000000 */
[----:B------:R-:W-:-:S03]  /*0ca0*/  SEL R0, R8, R3, !P2 ;  /* 0x0000000308007207 */ /* 0x000fc60005000000 */
[----:B------:R0:W-:Y:S04]  /*0cb0*/  STL [R1+0x78], R2 ;  /* 0x0000780201007387 */ /* 0x0001e80000100800 */
[----:B------:R0:W-:Y:S02]  /*0cc0*/  STL [R1+0x7c], R0 ;  /* 0x00007c0001007387 */ /* 0x0001e40000100800 */
.L_x_4:
[----:B------:R-:W-:-:S08]  /*0cd0*/  NOP ;  /* 0x0000000000007918 */ /* 0x000fd00000000000 */
[----:B------:R-:W1:Y:S02]  /*0ce0*/  USETMAXREG.TRY_ALLOC.CTAPOOL UP0, 0xe8 ;  /* 0x000000e8000079c8 */ /* 0x000e640008000600 */
[----:B-1----:R-:W-:-:S13]  /*0cf0*/  PLOP3.LUT P0, PT, PT, PT, UP0, 0x80, 0x0 ;  /* 0x000000000000781c */ /* 0x002fda0003f0f008 */
[----:B------:R-:W-:Y:S05]  /*0d00*/  @!P0 BRA `(.L_x_4) ;  /* 0xfffffffc00f08947 */ /* 0x000fea000383ffff */
[----:B------:R-:W-:Y:S01]  /*0d10*/  ULDC.64 UR4, c[0x0][0x598] ;  /* 0x0001660000047ab9 */ /* 0x000fe20000000a00 */
[----:B------:R-:W-:Y:S01]  /*0d20*/  ULDC.64 UR20, c[0x0][0x208] ;  /* 0x0000820000147ab9 */ /* 0x000fe20000000a00 */
[----:B------:R-:W-:-:S04]  /*0d30*/  ISETP.NE.U32.AND P0, PT, RZ, UR4, PT ;  /* 0x00000004ff007c0c */ /* 0x000fc8000bf05070 */
[----:B------:R-:W-:-:S13]  /*0d40*/  ISETP.NE.AND.EX P0, PT, RZ, UR5, PT, P0 ;  /* 0x00000005ff007c0c */ /* 0x000fda000bf05300 */
[----:B------:R-:W-:Y:S05]  /*0d50*/  @!P0 BRA `(.L_x_7) ;  /* 0x0000000000208947 */ /* 0x000fea0003800000 */
[----:B0-----:R-:W0:Y:S02]  /*0d60*/  LDC.64 R2, c[0x0][0x598] ;  /* 0x00016600ff027b82 */ /* 0x001e240000000a00 */
[----:B0-----:R-:W2:Y:S02]  /*0d70*/  LDG.E.64 R2, desc[UR20][R2.64] ;  /* 0x0000001402027981 */ /* 0x001ea4000c1e1b00 */
[----:B--2---:R-:W-:-:S04]  /*0d80*/  ISETP.NE.U32.AND P0, PT, R2, RZ, PT ;  /* 0x000000ff0200720c */ /* 0x004fc80003f05070 */
[----:B------:R-:W-:-:S13]  /*0d90*/  ISETP.NE.AND.EX P0, PT, R3, RZ, PT, P0 ;  /* 0x000000ff0300720c */ /* 0x000fda0003f05300 */
[----:B------:R-:W-:Y:S05]  /*0da0*/  @!P0 BRA `(.L_x_7) ;  /* 0x00000000000c8947 */ /* 0x000fea0003800000 */
[----:B------:R-:W2:Y:S02]  /*0db0*/  LD.E R2, desc[UR20][R2.64] ;  /* 0x0000001402027980 */ /* 0x000ea4000c101900 */
[----:B--2---:R-:W-:Y:S01]  /*0dc0*/  R2UR UR22, R2 ;  /* 0x00000000021672ca */ /* 0x004fe200000e0000 */
[----:B------:R-:W-:-:S14]  /*0dd0*/  BRA `(.L_x_8) ;  /* 0x0000000000247947 */ /* 0x000fdc0003800000 */
.L_x_7:
[----:B------:R-:W-:Y:S02]  /*0de0*/  ULDC.64 UR4, c[0x0][0x588] ;  /* 0x0001620000047ab9 */ /* 0x000fe40000000a00 */
[----:B------:R-:W-:-:S04]  /*0df0*/  ISETP.NE.U32.AND P0, PT, RZ, UR4, PT ;  /* 0x00000004ff007c0c */ /* 0x000fc8000bf05070 */
[----:B------:R-:W-:-:S13]  /*0e00*/  ISETP.NE.AND.EX P0, PT, RZ, UR5, PT, P0 ;  /* 0x00000005ff007c0c */ /* 0x000fda000bf05300 */
[----:B------:R-:W-:Y:S05]  /*0e10*/  @!P0 BRA `(.L_x_9) ;  /* 0x0000000000108947 */ /* 0x000fea0003800000 */
[----:B0-----:R-:W0:Y:S02]  /*0e20*/  LDC.64 R2, c[0x0][0x588] ;  /* 0x00016200ff027b82 */ /* 0x001e240000000a00 */
[----:B0-----:R-:W2:Y:S02]  /*0e30*/  LDG.E R2, desc[UR20][R2.64] ;  /* 0x0000001402027981 */ /* 0x001ea4000c1e1900 */
[----:B--2---:R-:W-:Y:S01]  /*0e40*/  R2UR UR22, R2 ;  /* 0x00000000021672ca */ /* 0x004fe200000e0000 */
[----:B------:R-:W-:-:S14]  /*0e50*/  BRA `(.L_x_8) ;  /* 0x0000000000047947 */ /* 0x000fdc0003800000 */
.L_x_9:
[----:B------:R-:W-:-:S05]  /*0e60*/  ULDC UR22, c[0x0][0x580] ;  /* 0x0001600000167ab9 */ /* 0x000fca0000000800 */
.L_x_8:
[----:B------:R-:W-:Y:S02]  /*0e70*/  ULDC.64 UR4, c[0x0][0x5a0] ;  /* 0x0001680000047ab9 */ /* 0x000fe40000000a00 */
        /* <DEDUP_REMOVED lines=11> */
.L_x_10:
        /* <DEDUP_REMOVED lines=8> */
.L_x_12:
[----:B------:R-:W-:-:S05]  /*0fb0*/  ULDC UR23, c[0x0][0x584] ;  /* 0x0001610000177ab9 */ /* 0x000fca0000000800 */
.L_x_11:
[----:B------:R-:W-:-:S13]  /*0fc0*/  LOP3.LUT P0, RZ, R4, 0xff, RZ, 0xc0, !PT ;  /* 0x000000ff04ff7812 */ /* 0x000fda000780c0ff */
[----:B------:R-:W-:Y:S05]  /*0fd0*/  @!P0 EXIT ;  /* 0x000000000000894d */ /* 0x000fea0003800000 */
[----:B------:R-:W-:Y:S01]  /*0fe0*/  ULDC UR4, c[0x0][0x28c] ;  /* 0x0000a30000047ab9 */ /* 0x000fe20000000800 */
[----:B------:R-:W-:Y:S02]  /*0ff0*/  ULOP3.LUT UR25, UR13, 0x1, URZ, 0xfc, !UPT ;  /* 0x000000010d197892 */ /* 0x000fe4000f8efc3f */
[----:B------:R-:W-:-:S04]  /*1000*/  UIADD3 UR4, UR4, 0x7f, URZ ;  /* 0x0000007f04047890 */ /* 0x000fc8000fffe03f */
[----:B------:R-:W-:-:S04]  /*1010*/  USHF.R.S32.HI UR5, URZ, 0x1f, UR4 ;  /* 0x0000001f3f057899 */ /* 0x000fc80008011404 */
[----:B------:R-:W-:-:S03]  /*1020*/  ULEA.HI UR5, UR5, UR4, URZ, 0x7 ;  /* 0x0000000405057291 */ /* 0x000fc6000f8f383f */
[----:B------:R-:W-:Y:S01]  /*1030*/  UMOV UR4, URZ ;  /* 0x0000003f00047c82 */ /* 0x000fe20008000000 */
[----:B------:R-:W-:-:S03]  /*1040*/  USHF.R.S32.HI UR12, URZ, 0x7, UR5 ;  /* 0x000000073f0c7899 */ /* 0x000fc60008011405 */
[----:B------:R-:W-:-:S09]  /*1050*/  UMOV UR5, URZ ;  /* 0x0000003f00057c82 */ /* 0x000fd20008000000 */
.L_x_293:
[----:B0-----:R-:W0:Y:S01]  /*1060*/  S2R R0, SR_TID.X ;  /* 0x0000000000007919 */ /* 0x001e220000002100 */
[----:B-1----:R-:W1:Y:S01]  /*1070*/  S2UR UR11, SR_CgaCtaId ;  /* 0x00000000000b79c3 */ /* 0x002e620000008800 */
[----:B------:R-:W-:Y:S01]  /*1080*/  UMOV UR14, 0x400 ;  /* 0x00000400000e7882 */ /* 0x000fe20000000000 */
[----:B------:R-:W-:Y:S01]  /*1090*/  UMOV UR6, URZ ;  /* 0x0000003f00067c82 */ /* 0x000fe20008000000 */
[----:B------:R-:W-:Y:S01]  /*10a0*/  STL [R1+0x6c], RZ ;  /* 0x00006cff01007387 */ /* 0x000fe20000100800 */
[----:B------:R-:W-:Y:S01]  /*10b0*/  UMOV UR7, URZ ;  /* 0x0000003f00077c82 */ /* 0x000fe20008000000 */
[----:B------:R-:W-:Y:S01]  /*10c0*/  UMOV UR8, URZ ;  /* 0x0000003f00087c82 */ /* 0x000fe20008000000 */
[----:B------:R-:W-:Y:S01]  /*10d0*/  UMOV UR16, UR5 ;  /* 0x0000000500107c82 */ /* 0x000fe20008000000 */
[----:B------:R-:W-:Y:S01]  /*10e0*/  STL [R1+0x68], RZ ;  /* 0x000068ff01007387 */ /* 0x000fe20000100800 */
[----:B--2---:R-:W2:Y:S01]  /*10f0*/  LDC R2, c[0x0][0x28c] ;  /* 0x0000a300ff027b82 */ /* 0x004ea20000000800 */
[----:B------:R-:W-:Y:S01]  /*1100*/  UMOV UR17, UR4 ;  /* 0x0000000400117c82 */ /* 0x000fe20008000000 */
[----:B------:R-:W-:Y:S01]  /*1110*/  CS2R R4, SRZ ;  /* 0x0000000000047805 */ /* 0x000fe2000001ff00 */
[----:B------:R-:W-:Y:S01]  /*1120*/  STL [R1+0x64], RZ ;  /* 0x000064ff01007387 */ /* 0x000fe20000100800 */
[----:B------:R-:W-:-:S02]  /*1130*/  CS2R R6, SRZ ;  /* 0x0000000000067805 */ /* 0x000fc4000001ff00 */
[----:B------:R-:W-:Y:S02]  /*1140*/  CS2R R8, SRZ ;  /* 0x0000000000087805 */ /* 0x000fe4000001ff00 */
[----:B------:R-:W-:Y:S01]  /*1150*/  CS2R R10, SRZ ;  /* 0x00000000000a7805 */ /* 0x000fe2000001ff00 */
[----:B------:R-:W-:Y:S01]  /*1160*/  STL [R1+0x60], RZ ;  /* 0x000060ff01007387 */ /* 0x000fe20000100800 */
[----:B------:R-:W-:Y:S02]  /*1170*/  CS2R R12, SRZ ;  /* 0x00000000000c7805 */ /* 0x000fe4000001ff00 */
[----:B------:R-:W-:Y:S02]  /*1180*/  CS2R R14, SRZ ;  /* 0x00000000000e7805 */ /* 0x000fe4000001ff00 */
[----:B------:R-:W-:Y:S01]  /*1190*/  CS2R R16, SRZ ;  /* 0x0000000000107805 */ /* 0x000fe2000001ff00 */
[----:B------:R-:W-:Y:S01]  /*11a0*/  STL [R1+0x5c], RZ ;  /* 0x00005cff01007387 */ /* 0x000fe20000100800 */
[----:B------:R-:W-:-:S02]  /*11b0*/  CS2R R18, SRZ ;  /* 0x0000000000127805 */ /* 0x000fc4000001ff00 */
[----:B------:R-:W-:Y:S02]  /*11c0*/  CS2R R20, SRZ ;  /* 0x0000000000147805 */ /* 0x000fe4000001ff00 */
[----:B------:R-:W-:Y:S01]  /*11d0*/  CS2R R22, SRZ ;  /* 0x0000000000167805 */ /* 0x000fe2000001ff00 */
[----:B------:R-:W-:Y:S01]  /*11e0*/  STL [R1+0x58], RZ ;  /* 0x000058ff01007387 */ /* 0x000fe20000100800 */
[----:B-1----:R-:W-:Y:S01]  /*11f0*/  ULEA UR14, UR11, UR14, 0x18 ;  /* 0x0000000e0b0e7291 */ /* 0x002fe2000f8ec03f */
[----:B------:R-:W-:Y:S02]  /*1200*/  CS2R R152, SRZ ;  /* 0x0000000000987805 */ /* 0x000fe4000001ff00 */
[----:B------:R-:W-:Y:S01]  /*1210*/  CS2R R154, SRZ ;  /* 0x00000000009a7805 */ /* 0x000fe2000001ff00 */
[----:B------:R-:W-:Y:S01]  /*1220*/  STL [R1+0x54], RZ ;  /* 0x000054ff01007387 */ /* 0x000fe20000100800 */
[----:B------:R-:W-:Y:S02]  /*1230*/  CS2R R156, SRZ ;  /* 0x00000000009c7805 */ /* 0x000fe4000001ff00 */
[----:B------:R-:W-:-:S02]  /*1240*/  CS2R R158, SRZ ;  /* 0x00000000009e7805 */ /* 0x000fc4000001ff00 */
[----:B------:R-:W-:Y:S02]  /*1250*/  CS2R R160, SRZ ;  /* 0x0000000000a07805 */ /* 0x000fe4000001ff00 */
[----:B0-----:R-:W-:Y:S01]  /*1260*/  LOP3.LUT R0, R0, 0x80, RZ, 0xc0, !PT ;  /* 0x0000008000007812 */ /* 0x001fe200078ec0ff */
[----:B------:R-:W-:Y:S01]  /*1270*/  STL [R1+0x50], RZ ;  /* 0x000050ff01007387 */ /* 0x000fe20000100800 */
[----:B--2---:R-:W-:Y:S02]  /*1280*/  ISETP.GE.AND P0, PT, R2, 0x1, PT ;  /* 0x000000010200780c */ /* 0x004fe40003f06270 */
[----:B------:R-:W-:Y:S02]  /*1290*/  CS2R R2, SRZ ;  /* 0x0000000000027805 */ /* 0x000fe4000001ff00 */
[----:B------:R-:W-:Y:S01]  /*12a0*/  SHF.R.U32.HI R0, RZ, 0x7, R0 ;  /* 0x00000007ff007819 */ /* 0x000fe20000011600 */
        /* <DEDUP_REMOVED lines=8> */
[----:B------:R-:W0:Y:S01]  /*1330*/  SHFL.IDX PT, R0, R0, RZ, 0x1f ;  /* 0x00001fff00007589 */ /* 0x000e2200000e0000 */
[----:B------:R-:W-:-:S02]  /*1340*/  CS2R R174, SRZ ;  /* 0x0000000000ae7805 */ /* 0x000fc4000001ff00 */
[----:B------:R-:W-:Y:S02]  /*1350*/  CS2R R176, SRZ ;  /* 0x0000000000b07805 */ /* 0x000fe4000001ff00 */
[----:B------:R-:W-:Y:S01]  /*1360*/  CS2R R178, SRZ ;  /* 0x0000000000b27805 */ /* 0x000fe2000001ff00 */
[----:B------:R1:W-:Y:S01]  /*1370*/  STL [R1+0x44], RZ ;  /* 0x000044ff01007387 */ /* 0x0003e20000100800 */
[----:B------:R-:W-:Y:S02]  /*1380*/  CS2R R180, SRZ ;  /* 0x0000000000b47805 */ /* 0x000fe4000001ff00 */
[----:B------:R-:W-:Y:S02]  /*1390*/  CS2R R182, SRZ ;  /* 0x0000000000b67805 */ /* 0x000fe4000001ff00 */
[----:B------:R-:W-:Y:S01]  /*13a0*/  CS2R R184, SRZ ;  /* 0x0000000000b87805 */ /* 0x000fe2000001ff00 */
[----:B------:R1:W-:Y:S01]  /*13b0*/  STL [R1+0x40], RZ ;  /* 0x000040ff01007387 */ /* 0x0003e20000100800 */
        /* <DEDUP_REMOVED lines=14> */
[----:B------:R-:W-:Y:S02]  /*14a0*/  CS2R R208, SRZ ;  /* 0x0000000000d07805 */ /* 0x000fe4000001ff00 */
[----:B0-----:R-:W-:Y:S01]  /*14b0*/  R2UR UR9, R0 ;  /* 0x00000000000972ca */ /* 0x001fe200000e0000 */
[----:B------:R1:W-:Y:S01]  /*14c0*/  STL [R1+0x30], RZ ;  /* 0x000030ff01007387 */ /* 0x0003e20000100800 */
[----:B------:R-:W-:Y:S01]  /*14d0*/  IMAD.MOV.U32 R0, RZ, RZ, RZ ;  /* 0x000000ffff007224 */ /* 0x000fe200078e00ff */
[----:B------:R-:W-:-:S02]  /*14e0*/  CS2R R210, SRZ ;  /* 0x0000000000d27805 */ /* 0x000fc4000001ff00 */
[----:B------:R-:W-:Y:S01]  /*14f0*/  CS2R R212, SRZ ;  /* 0x0000000000d47805 */ /* 0x000fe2000001ff00 */
[----:B------:R1:W-:Y:S01]  /*1500*/  STL [R1+0x2c], RZ ;  /* 0x00002cff01007387 */ /* 0x0003e20000100800 */
[----:B------:R-:W-:Y:S02]  /*1510*/  CS2R R214, SRZ ;  /* 0x0000000000d67805 */ /* 0x000fe4000001ff00 */
[----:B------:R-:W-:Y:S02]  /*1520*/  CS2R R216, SRZ ;  /* 0x0000000000d87805 */ /* 0x000fe4000001ff00 */
[----:B------:R-:W-:Y:S01]  /*1530*/  CS2R R218, SRZ ;  /* 0x0000000000da7805 */ /* 0x000fe2000001ff00 */
[----:B------:R1:W-:Y:S01]  /*1540*/  STL [R1+0x28], RZ ;  /* 0x000028ff01007387 */ /* 0x0003e20000100800 */
[----:B------:R-:W-:Y:S02]  /*1550*/  CS2R R220, SRZ ;  /* 0x0000000000dc7805 */ /* 0x000fe4000001ff00 */
[----:B------:R-:W-:-:S02]  /*1560*/  CS2R R222, SRZ ;  /* 0x0000000000de7805 */ /* 0x000fc4000001ff00 */
[----:B------:R-:W-:Y:S01]  /*1570*/  CS2R R224, SRZ ;  /* 0x0000000000e07805 */ /* 0x000fe2000001ff00 */
[----:B------:R1:W-:Y:S01]  /*1580*/  STL [R1+0x24], RZ ;  /* 0x000024ff01007387 */ /* 0x0003e20000100800 */
[----:B------:R-:W-:Y:S01]  /*1590*/  ULEA.HI UR10, UR9, UR9, URZ, 0x1 ;  /* 0x00000009090a7291 */ /* 0x000fe2000f8f083f */
[----:B------:R-:W-:Y:S01]  /*15a0*/  CS2R R226, SRZ ;  /* 0x0000000000e27805 */ /* 0x000fe2000001ff00 */
[----:B------:R-:W-:Y:S01]  /*15b0*/  IMAD.MOV.U32 R228, RZ, RZ, RZ ;  /* 0x000000ffffe47224 */ /* 0x000fe200078e00ff */
[----:B------:R1:W-:Y:S01]  /*15c0*/  STL [R1+0x20], RZ ;  /* 0x000020ff01007387 */ /* 0x0003e20000100800 */
[----:B------:R-:W-:Y:S01]  /*15d0*/  ULOP3.LUT UR10, UR10, 0x7fffe, URZ, 0xc0, !UPT ;  /* 0x0007fffe0a0a7892 */ /* 0x000fe2000f8ec03f */
[----:B------:R-:W-:Y:S02]  /*15e0*/  CS2R R24, SRZ ;  /* 0x0000000000187805 */ /* 0x000fe4000001ff00 */
[----:B------:R-:W-:Y:S01]  /*15f0*/  CS2R R26, SRZ ;  /* 0x00000000001a7805 */ /* 0x000fe2000001ff00 */
[----:B------:R1:W-:Y:S01]  /*1600*/  STL [R1+0x1c], RZ ;  /* 0x00001cff01007387 */ /* 0x0003e20000100800 */
[----:B------:R-:W-:Y:S01]  /*1610*/  UIADD3 UR10, UR9, -UR10, URZ ;  /* 0x8000000a090a7290 */ /* 0x000fe2000fffe03f */
[----:B------:R-:W-:-:S02]  /*1620*/  CS2R R28, SRZ ;  /* 0x00000000001c7805 */ /* 0x000fc4000001ff00 */
[----:B---34-:R-:W-:Y:S01]  /*1630*/  CS2R R30, SRZ ;  /* 0x00000000001e7805 */ /* 0x018fe2000001ff00 */
[----:B------:R1:W-:Y:S01]  /*1640*/  STL [R1+0x18], RZ ;  /* 0x000018ff01007387 */ /* 0x0003e20000100800 */
[----:B------:R-:W-:Y:S01]  /*1650*/  ULEA UR10, UR10, UR14, 0xd ;  /* 0x0000000e0a0a7291 */ /* 0x000fe2000f8e683f */
[----:B------:R-:W-:Y:S02]  /*1660*/  CS2R R32, SRZ ;  /* 0x0000000000207805 */ /* 0x000fe4000001ff00 */
[----:B------:R-:W-:Y:S01]  /*1670*/  CS2R R34, SRZ ;  /* 0x0000000000227805 */ /* 0x000fe2000001ff00 */
[----:B------:R1:W-:Y:S01]  /*1680*/  STL [R1+0x14], RZ ;  /* 0x000014ff01007387 */ /* 0x0003e20000100800 */
[----:B------:R-:W-:Y:S01]  /*1690*/  UIADD3 UR10, UR10, 0x180, URZ ;  /* 0x000001800a0a7890 */ /* 0x000fe2000fffe03f */
[----:B------:R-:W-:Y:S02]  /*16a0*/  CS2R R36, SRZ ;  /* 0x0000000000247805 */ /* 0x000fe4000001ff00 */
[----:B------:R-:W-:Y:S01]  /*16b0*/  CS2R R38, SRZ ;  /* 0x0000000000267805 */ /* 0x000fe2000001ff00 */
[----:B------:R1:W-:Y:S01]  /*16c0*/  STL [R1+0x10], RZ ;  /* 0x000010ff01007387 */ /* 0x0003e20000100800 */
[----:B------:R-:W-:Y:S01]  /*16d0*/  USHF.R.U32.HI UR10, URZ, 0x4, UR10 ;  /* 0x000000043f0a7899 */ /* 0x000fe2000801160a */
[----:B------:R-:W-:-:S02]  /*16e0*/  CS2R R40, SRZ ;  /* 0x0000000000287805 */ /* 0x000fc4000001ff00 */
[----:B------:R-:W-:Y:S01]  /*16f0*/  CS2R R42, SRZ ;  /* 0x00000000002a7805 */ /* 0x000fe2000001ff00 */
[----:B------:R1:W-:Y:S01]  /*1700*/  STL [R1+0xc], RZ ;  /* 0x00000cff01007387 */ /* 0x0003e20000100800 */
[----:B------:R-:W-:Y:S01]  /*1710*/  ULOP3.LUT UR15, UR10, 0x3fff, URZ, 0xc0, !UPT ;  /* 0x00003fff0a0f7892 */ /* 0x000fe2000f8ec03f */
        /* <DEDUP_REMOVED lines=10> */
[----:B------:R1:W-:Y:S01]  /*17c0*/  STL [R1], RZ ;  /* 0x000000ff01007387 */ /* 0x0003e20000100800 */
[----:B------:R-:W-:Y:S02]  /*17d0*/  CS2R R60, SRZ ;  /* 0x00000000003c7805 */ /* 0x000fe4000001ff00 */
[----:B------:R-:W-:Y:S02]  /*17e0*/  CS2R R62, SRZ ;  /* 0x00000000003e7805 */ /* 0x000fe4000001ff00 */
[----:B------:R-:W-:Y:S02]  /*17f0*/  CS2R R64, SRZ ;  /* 0x0000000000407805 */ /* 0x000fe4000001ff00 */
[----:B------:R-:W-:-:S02]  /*1800*/  CS2R R66, SRZ ;  /* 0x0000000000427805 */ /* 0x000fc4000001ff00 */
[----:B------:R-:W-:Y:S02]  /*1810*/  CS2R R68, SRZ ;  /* 0x0000000000447805 */ /* 0x000fe4000001ff00 */
[----:B------:R-:W-:Y:S02]  /*1820*/  CS2R R70, SRZ ;  /* 0x0000000000467805 */ /* 0x000fe4000001ff00 */
        /* <DEDUP_REMOVED lines=39> */
[----:B------:R-:W-:Y:S01]  /*1aa0*/  CS2R R150, SRZ ;  /* 0x0000000000967805 */ /* 0x000fe2000001ff00 */
[----:B-1----:R-:W-:Y:S06]  /*1ab0*/  @!P0 BRA `(.L_x_13) ;  /* 0x0000001000948947 */ /* 0x002fec0003800000 */
[----:B------:R-:W-:-:S06]  /*1ac0*/  UISETP.NE.AND UP0, UPT, UR25, 0x3, UPT ;  /* 0x000000031900788c */ /* 0x000fcc000bf05270 */
[----:B------:R-:W-:-:S13]  /*1ad0*/  PLOP3.LUT P1, PT, PT, PT, UP0, 0x80, 0x0 ;  /* 0x000000000000781c */ /* 0x000fda0003f2f008 */
[----:B------:R-:W-:Y:S05]  /*1ae0*/  @!P1 BRA `(.L_x_14) ;  /* 0x0000000000049947 */ /* 0x000fea0003800000 */
[----:B------:R-:W-:Y:S01]  /*1af0*/  BPT.TRAP 0x1 ;  /* 0x000000040000795c */ /* 0x000fe20000300000 */
.L_x_14:
[----:B------:R-:W-:Y:S01]  /*1b00*/  ULEA UR6, UR5, UR14, 0x3 ;  /* 0x0000000e05067291 */ /* 0x000fe2000f8e183f */
[----:B------:R-:W-:-:S05]  /*1b10*/  IMAD.U32 R0, RZ, RZ, UR4 ;  /* 0x00000004ff007e24 */ /* 0x000fca000f8e00ff */
[----:B------:R-:W-:-:S04]  /*1b20*/  SHF.L.U32 R0, R0, 0x1f, RZ ;  /* 0x0000001f00007819 */ /* 0x000fc800000006ff */
[----:B------:R0:W1:Y:S01]  /*1b30*/  SYNCS.PHASECHK.TRANS64.TRYWAIT P0, [UR6], R0 ;  /* 0x00000000ff0075a7 */ /* 0x0000620008000146 */
[----:B------:R-:W-:Y:S05]  /*1b40*/  @!P1 BRA `(.L_x_15) ;  /* 0x0000000000049947 */ /* 0x000fea0003800000 */
[----:B------:R-:W-:Y:S01]  /*1b50*/  BPT.TRAP 0x1 ;  /* 0x000000040000795c */ /* 0x000fe20000300000 */
.L_x_15:
[----:B-1----:R-:W-:Y:S05]  /*1b60*/  @P0 BRA `(.L_x_16) ;  /* 0x0000000000080947 */ /* 0x002fea0003800000 */
[----:B------:R-:W1:Y:S02]  /*1b70*/  SYNCS.PHASECHK.TRANS64.TRYWAIT P0, [UR6], R0 ;  /* 0x00000000ff0075a7 */ /* 0x000e640008000146 */
[----:B-1----:R-:W-:Y:S05]  /*1b80*/  @!P0 BRA `(.L_x_17) ;  /* 0x000000e400888947 */ /* 0x002fea0003800000 */
.L_x_16:
[----:B------:R-:W-:Y:S01]  /*1b90*/  UIADD3 UR6, UR14, 0x18180, URZ ;  /* 0x000181800e067890 */ /* 0x000fe2000fffe03f */
[----:B------:R-:W-:Y:S01]  /*1ba0*/  WARPGROUP.ARRIVE ;  /* 0x00000000000079c5 */ /* 0x000fe20000000000 */
[----:B------:R-:W-:Y:S01]  /*1bb0*/  ULOP3.LUT UR8, UR15, 0x10000, URZ, 0xfc, !UPT ;  /* 0x000100000f087892 */ /* 0x000fe2000f8efc3f */
[----:B------:R2:W-:Y:S01]  /*1bc0*/  STL [R1+0x6c], RZ ;  /* 0x00006cff01007387 */ /* 0x0005e20000100800 */
[----:B------:R-:W-:Y:S01]  /*1bd0*/  USHF.R.U32.HI UR6, URZ, 0x4, UR6 ;  /* 0x000000043f067899 */ /* 0x000fe20008011606 */
[----:B01----:R-:W-:Y:S01]  /*1be0*/  IMAD.MOV.U32 R0, RZ, RZ, RZ ;  /* 0x000000ffff007224 */ /* 0x003fe200078e00ff */
[----:B------:R-:W-:Y:S01]  /*1bf0*/  UMOV UR9, 0x40000040 ;  /* 0x4000004000097882 */ /* 0x000fe20000000000 */
[----:B------:R-:W-:Y:S01]  /*1c00*/  UMOV UR11, 0x40000040 ;  /* 0x40000040000b7882 */ /* 0x000fe20000000000 */
[----:B------:R-:W-:Y:S01]  /*1c10*/  ULOP3.LUT UR6, UR6, 0x3fff, URZ, 0xc0, !UPT ;  /* 0x00003fff06067892 */ /* 0x000fe2000f8ec03f */
[----:B------:R2:W-:Y:S01]  /*1c20*/  STL [R1+0x68], RZ ;  /* 0x000068ff01007387 */ /* 0x0005e20000100800 */
[----:B------:R-:W-:-:S02]  /*1c30*/  CS2R R2, SRZ ;  /* 0x0000000000027805 */ /* 0x000fc4000001ff00 */
[----:B------:R-:W-:Y:S01]  /*1c40*/  CS2R R4, SRZ ;  /* 0x0000000000047805 */ /* 0x000fe2000001ff00 */
[----:B------:R-:W-:Y:S01]  /*1c50*/  ULOP3.LUT UR7, UR6, 0x10000, URZ, 0xfc, !UPT ;  /* 0x0001000006077892 */ /* 0x000fe2000f8efc3f */
[----:B------:R2:W-:Y:S01]  /*1c60*/  STL [R1+0x64], RZ ;  /* 0x000064ff01007387 */ /* 0x0005e20000100800 */
[----:B------:R-:W-:Y:S01]  /*1c70*/  ULEA UR6, UR5, UR8, 0xa ;  /* 0x0000000805067291 */ /* 0x000fe2000f8e503f */
[----:B------:R-:W-:Y:S01]  /*1c80*/  CS2R R6, SRZ ;  /* 0x0000000000067805 */ /* 0x000fe2000001ff00 */
[----:B------:R-:W-:Y:S01]  /*1c90*/  ULEA UR7, UR5, UR7, 0xb ;  /* 0x0000000705077291 */ /* 0x000fe2000f8e583f */
[----:B------:R2:W-:Y:S01]  /*1ca0*/  STL [R1+0x60], RZ ;  /* 0x000060ff01007387 */ /* 0x0005e20000100800 */
[----:B------:R-:W-:Y:S02]  /*1cb0*/  CS2R R8, SRZ ;  /* 0x0000000000087805 */ /* 0x000fe4000001ff00 */
[----:B------:R-:W-:Y:S02]  /*1cc0*/  CS2R R10, SRZ ;  /* 0x00000000000a7805 */ /* 0x000fe4000001ff00 */
[----:B------:R-:W-:Y:S01]  /*1cd0*/  CS2R R12, SRZ ;  /* 0x00000000000c7805 */ /* 0x000fe2000001ff00 */
[----:B------:R-:W-:Y:S01]  /*1ce0*/  UMOV UR8, UR6 ;  /* 0x0000000600087c82 */ /* 0x000fe20008000000 */
[----:B------:R2:W-:Y:S01]  /*1cf0*/  STL [R1+0x5c], RZ ;  /* 0x00005cff01007387 */ /* 0x0005e20000100800 */
[----:B------:R-:W-:Y:S01]  /*1d00*/  UMOV UR10, UR7 ;  /* 0x00000007000a7c82 */ /* 0x000fe20008000000 */
[----:B------:R-:W-:Y:S01]  /*1d10*/  CS2R R14, SRZ ;  /* 0x00000000000e7805 */ /* 0x000fe2000001ff00 */
[----:B------:R-:W-:Y:S01]  /*1d20*/  QGMMA.64x256x32.F32.E4M3.E4M3 R24, gdesc[UR8], RZ, !UPT ;  /* 0x03e00000081879f3 */ /* 0x000fe2000c7008ff */
[----:B------:R-:W-:Y:S01]  /*1d30*/  UIADD3 UR8, UR6, 0x2, URZ ;  /* 0x0000000206087890 */ /* 0x000fe2000fffe03f */
[----:B------:R2:W-:Y:S01]  /*1d40*/  STL [R1+0x58], RZ ;  /* 0x000058ff01007387 */ /* 0x0005e20000100800 */
[----:B------:R-:W-:Y:S01]  /*1d50*/  UIADD3 UR10, UR7, 0x2, URZ ;  /* 0x00000002070a7890 */ /* 0x000fe2000fffe03f */
[----:B------:R-:W-:Y:S01]  /*1d60*/  CS2R R16, SRZ ;  /* 0x0000000000107805 */ /* 0x000fe2000001ff00 */
[----:B------:R-:W-:Y:S01]  /*1d70*/  UMOV UR9, 0x40000040 ;  /* 0x4000004000097882 */ /* 0x000fe20000000000 */
[----:B------:R-:W-:Y:S01]  /*1d80*/  UMOV UR11, 0x40000040 ;  /* 0x40000040000b7882 */ /* 0x000fe20000000000 */
        /* <DEDUP_REMOVED lines=54> */
[----:B------:R-:W-:Y:S01]  /*20f0*/  CS2R R226, SRZ ;  /* 0x0000000000e27805 */ /* 0x000fe2000001ff00 */
[----:B------:R-:W-:Y:S01]  /*2100*/  IMAD.MOV.U32 R228, RZ, RZ, RZ ;  /* 0x000000ffffe47224 */ /* 0x000fe200078e00ff */
[----:B------:R2:W-:Y:S04]  /*2110*/  STL [R1+0x1c], RZ ;  /* 0x00001cff01007387 */ /* 0x0005e80000100800 */
[----:B------:R2:W-:Y:S04]  /*2120*/  STL [R1+0x18], RZ ;  /* 0x000018ff01007387 */ /* 0x0005e80000100800 */
[----:B------:R2:W-:Y:S04]  /*2130*/  STL [R1+0x14], RZ ;  /* 0x000014ff01007387 */ /* 0x0005e80000100800 */
[----:B------:R2:W-:Y:S04]  /*2140*/  STL [R1+0x10], RZ ;  /* 0x000010ff01007387 */ /* 0x0005e80000100800 */
[----:B------:R2:W-:Y:S04]  /*2150*/  STL [R1+0xc], RZ ;  /* 0x00000cff01007387 */ /* 0x0005e80000100800 */
[----:B------:R2:W-:Y:S04]  /*2160*/  STL [R1+0x8], RZ ;  /* 0x000008ff01007387 */ /* 0x0005e80000100800 */
[----:B------:R2:W-:Y:S04]  /*2170*/  STL [R1+0x4], RZ ;  /* 0x000004ff01007387 */ /* 0x0005e80000100800 */
[----:B------:R2:W-:Y:S01]  /*2180*/  STL [R1], RZ ;  /* 0x000000ff01007387 */ /* 0x0005e20000100800 */
[----:B------:R-:W-:Y:S01]  /*2190*/  QGMMA.64x256x32.F32.E4M3.E4M3 R24, gdesc[UR8], R24 ;  /* 0x03e00000081879f3 */ /* 0x000fe20008700818 */
[----:B------:R-:W-:-:S02]  /*21a0*/  UIADD3 UR8, UR6, 0x4, URZ ;  /* 0x0000000406087890 */ /* 0x000fc4000fffe03f */
[----:B------:R-:W-:Y:S01]  /*21b0*/  UIADD3 UR10, UR7, 0x4, URZ ;  /* 0x00000004070a7890 */ /* 0x000fe2000fffe03f */
[----:B------:R-:W-:Y:S01]  /*21c0*/  UMOV UR9, 0x40000040 ;  /* 0x4000004000097882 */ /* 0x000fe20000000000 */
[----:B------:R-:W-:-:S15]  /*21d0*/  UMOV UR11, 0x40000040 ;  /* 0x40000040000b7882 */ /* 0x000fde0000000000 */
[----:B------:R-:W-:-:S08]  /*21e0*/  NOP ;  /* 0x0000000000007918 */ /* 0x000fd00000000000 */
[----:B------:R-:W-:Y:S01]  /*21f0*/  QGMMA.64x256x32.F32.E4M3.E4M3 R24, gdesc[UR8], R24 ;  /* 0x03e00000081879f3 */ /* 0x000fe20008700818 */
[----:B------:R-:W-:Y:S02]  /*2200*/  UIADD3 UR10, UR7, 0x6, URZ ;  /* 0x00000006070a7890 */ /* 0x000fe4000fffe03f */
[----:B------:R-:W-:Y:S01]  /*2210*/  UIADD3 UR8, UR6, 0x6, URZ ;  /* 0x0000000606087890 */ /* 0x000fe2000fffe03f */
[----:B------:R-:W-:Y:S01]  /*2220*/  ULDC UR7, c[0x0][0x50c] ;  /* 0x0001430000077ab9 */ /* 0x000fe20000000800 */
[----:B------:R-:W-:Y:S01]  /*2230*/  UMOV UR9, 0x40000040 ;  /* 0x4000004000097882 */ /* 0x000fe20000000000 */
[----:B------:R-:W-:Y:S01]  /*2240*/  UISETP.NE.AND UP0, UPT, UR7, 0x4, UPT ;  /* 0x000000040700788c */ /* 0x000fe2000bf05270 */
[----:B------:R-:W-:Y:S01]  /*2250*/  UMOV UR11, 0x40000040 ;  /* 0x40000040000b7882 */ /* 0x000fe20000000000 */
[----:B------:R-:W-:Y:S02]  /*2260*/  UMOV UR6, 0x4 ;  /* 0x0000000400067882 */ /* 0x000fe40000000000 */
[----:B------:R-:W-:-:S06]  /*2270*/  USEL UR7, URZ, 0x1, UP0 ;  /* 0x000000013f077887 */ /* 0x000fcc0008000000 */
[----:B------:R-:W-:-:S12]  /*2280*/  ISETP.NE.AND P0, PT, RZ, UR7, PT ;  /* 0x00000007ff007c0c */ /* 0x000fd8000bf05270 */
[----:B------:R-:W-:Y:S01]  /*2290*/  QGMMA.64x256x32.F32.E4M3.E4M3 R24, gdesc[UR8], R24, gsb0 ;  /* 0x03e00000081879f3 */ /* 0x000fe20008000818 */
[----:B--2---:R-:W-:Y:S05]  /*22a0*/  @!P0 BRA `(.L_x_18) ;  /* 0x0000000800808947 */ /* 0x004fea0003800000 */
[----:B------:R-:W-:Y:S02]  /*22b0*/  WARPGROUP.DEPBAR.LE gsb0, 0x0 ;  /* 0x00008000000079c5 */ /* 0x000fe40000010000 */
[----:B------:R-:W-:-:S01]  /*22c0*/  FADD R227, RZ, R25 ;  /* 0x00000019ffe37221 */ /* 0x000fc20000000000 */
[----:B------:R-:W-:Y:S01]  /*22d0*/  FADD R228, RZ, R24 ;  /* 0x00000018ffe47221 */ /* 0x000fe20000000000 */
[----:B------:R-:W-:-:S01]  /*22e0*/  FADD R226, RZ, R26 ;  /* 0x0000001affe27221 */ /* 0x000fc20000000000 */
[----:B------:R-:W-:Y:S01]  /*22f0*/  FADD R225, RZ, R27 ;  /* 0x0000001bffe17221 */ /* 0x000fe20000000000 */
[----:B------:R-:W-:-:S01]  /*2300*/  FADD R224, RZ, R28 ;  /* 0x0000001cffe07221 */ /* 0x000fc20000000000 */
[----:B------:R0:W-:Y:S01]  /*2310*/  STL [R1+0x80], R227 ;  /* 0x000080e301007387 */ /* 0x0001e20000100800 */
[----:B------:R-:W-:-:S01]  /*2320*/  FADD R223, RZ, R29 ;  /* 0x0000001dffdf7221 */ /* 0x000fc20000000000 */
[----:B------:R-:W-:Y:S01]  /*2330*/  FADD R222, RZ, R30 ;  /* 0x0000001effde7221 */ /* 0x000fe20000000000 */
[----:B------:R-:W-:-:S01]  /*2340*/  FADD R221, RZ, R31 ;  /* 0x0000001fffdd7221 */ /* 0x000fc20000000000 */
[----:B------:R-:W-:Y:S01]  /*2350*/  FADD R220, RZ, R32 ;  /* 0x00000020ffdc7221 */ /* 0x000fe20000000000 */
[----:B------:R-:W-:-:S01]  /*2360*/  FADD R219, RZ, R33 ;  /* 0x00000021ffdb7221 */ /* 0x000fc20000000000 */
[----:B------:R-:W-:Y:S01]  /*2370*/  FADD R218, RZ, R34 ;  /* 0x00000022ffda7221 */ /* 0x000fe20000000000 */
[----:B------:R-:W-:-:S01]  /*2380*/  FADD R217, RZ, R35 ;  /* 0x00000023ffd97221 */ /* 0x000fc20000000000 */
[----:B------:R-:W-:Y:S01]  /*2390*/  FADD R216, RZ, R36 ;  /* 0x00000024ffd87221 */ /* 0x000fe20000000000 */
[----:B------:R-:W-:-:S01]  /*23a0*/  FADD R215, RZ, R37 ;  /* 0x00000025ffd77221 */ /* 0x000fc20000000000 */
[----:B0-----:R-:W-:Y:S01]  /*23b0*/  FADD R227, RZ, R124 ;  /* 0x0000007cffe37221 */ /* 0x001fe20000000000 */
[----:B------:R-:W-:-:S01]  /*23c0*/  FADD R214, RZ, R38 ;  /* 0x00000026ffd67221 */ /* 0x000fc20000000000 */
[----:B------:R-:W-:Y:S01]  /*23d0*/  FADD R213, RZ, R39 ;  /* 0x00000027ffd57221 */ /* 0x000fe20000000000 */
[----:B------:R-:W-:-:S01]  /*23e0*/  FADD R212, RZ, R40 ;  /* 0x00000028ffd47221 */ /* 0x000fc20000000000 */
[----:B------:R-:W-:Y:S01]  /*23f0*/  FADD R211, RZ, R41 ;  /* 0x00000029ffd37221 */ /* 0x000fe20000000000 */
[----:B------:R0:W-:Y:S01]  /*2400*/  STL [R1], R227 ;  /* 0x000000e301007387 */ /* 0x0001e20000100800 */
        /* <DEDUP_REMOVED lines=94> */
[----:B0-----:R-:W-:-:S05]  /*29f0*/  FADD R227, RZ, R131 ;  /* 0x00000083ffe37221 */ /* 0x001fca0000000000 */
[----:B------:R0:W-:Y:S02]  /*2a00*/  STL [R1+0x1c], R227 ;  /* 0x00001ce301007387 */ /* 0x0001e40000100800 */
        /* <DEDUP_REMOVED lines=39> */
[----:B------:R0:W-:Y:S04]  /*2c80*/  STL [R1+0x6c], R227 ;  /* 0x00006ce301007387 */ /* 0x0001e80000100800 */
[----:B0-----:R0:W5:Y:S01]  /*2c90*/  LDL.LU R227, [R1+0x80] ;  /* 0x0000800001e37983 */ /* 0x0011620000300800 */
[----:B------:R-:W-:-:S05]  /*2ca0*/  UMOV UR6, URZ ;  /* 0x0000003f00067c82 */ /* 0x000fca0008000000 */
.L_x_18:
[----:B------:R-:W-:Y:S01]  /*2cb0*/  UIADD3 UR16, UR5, 0x1, URZ ;  /* 0x0000000105107890 */ /* 0x000fe2000fffe03f */
[----:B------:R-:W-:-:S03]  /*2cc0*/  UMOV UR8, 0x1 ;  /* 0x0000000100087882 */ /* 0x000fc60000000000 */
[----:B------:R-:W-:-:S04]  /*2cd0*/  UISETP.NE.AND UP0, UPT, UR16, 0x6, UPT ;  /* 0x000000061000788c */ /* 0x000fc8000bf05270 */
[----:B------:R-:W-:Y:S02]  /*2ce0*/  USEL UR17, URZ, 0x1, UP0 ;  /* 0x000000013f117887 */ /* 0x000fe40008000000 */
[----:B------:R-:W-:Y:S02]  /*2cf0*/  USEL UR16, UR16, URZ, UP0 ;  /* 0x0000003f10107287 */ /* 0x000fe40008000000 */
[----:B------:R-:W-:-:S12]  /*2d00*/  ULOP3.LUT UR17, UR4, UR17, URZ, 0x3c, !UPT ;  /* 0x0000001104117292 */ /* 0x000fd8000f8e3c3f */
.L_x_13:
[----:B------:R-:W-:-:S04]  /*2d10*/  UISETP.LT.AND UP0, UPT, UR12, 0x1, UPT ;  /* 0x000000010c00788c */ /* 0x000fc8000bf01270 */
[----:B------:R-:W-:-:S04]  /*2d20*/  USEL UR9, UR12, 0x1, UP0 ;  /* 0x000000010c097887 */ /* 0x000fc80008000000 */
[----:B------:R-:W-:-:S04]  /*2d30*/  UIADD3 UR19, UR12, -UR9, URZ ;  /* 0x800000090c137290 */ /* 0x000fc8000fffe03f */
[----:B------:R-:W-:-:S06]  /*2d40*/  UISETP.GE.AND UP0, UPT, UR19, 0x1, UPT ;  /* 0x000000011300788c */ /* 0x000fcc000bf06270 */
[----:B------:R-:W-:-:S13]  /*2d50*/  PLOP3.LUT P0, PT, PT, PT, UP0, 0x80, 0x0 ;  /* 0x000000000000781c */ /* 0x000fda0003f0f008 */
[----:B------:R-:W-:Y:S05]  /*2d60*/  @!P0 BRA `(.L_x_19) ;  /* 0x0000001000b88947 */ /* 0x000fea0003800000 */
[----:B------:R-:W-:Y:S01]  /*2d70*/  UMOV UR18, UR5 ;  /* 0x0000000500127c82 */ /* 0x000fe20008000000 */
[----:B------:R-:W-:-:S05]  /*2d80*/  ULDC UR27, c[0x0][0x50c] ;  /* 0x00014300001b7ab9 */ /* 0x000fca0000000800 */
.L_x_27:
[----:B------:R-:W-:-:S06]  /*2d90*/  UISETP.NE.AND UP0, UPT, UR25, 0x3, UPT ;  /* 0x000000031900788c */ /* 0x000fcc000bf05270 */
[----:B------:R-:W-:-:S13]  /*2da0*/  PLOP3.LUT P1, PT, PT, PT, UP0, 0x80, 0x0 ;  /* 0x000000000000781c */ /* 0x000fda0003f2f008 */
[----:B-1---5:R-:W-:Y:S05]  /*2db0*/  @!P1 BRA `(.L_x_20) ;  /* 0x0000000000049947 */ /* 0x022fea0003800000 */
[----:B------:R-:W-:Y:S01]  /*2dc0*/  BPT.TRAP 0x1 ;  /* 0x000000040000795c */ /* 0x000fe20000300000 */
.L_x_20:
[----:B------:R-:W1:Y:S01]  /*2dd0*/  S2UR UR9, SR_CgaCtaId ;  /* 0x00000000000979c3 */ /* 0x000e620000008800 */
[----:B------:R-:W-:Y:S01]  /*2de0*/  UMOV UR14, 0x400 ;  /* 0x00000400000e7882 */ /* 0x000fe20000000000 */
[----:B------:R-:W-:-:S05]  /*2df0*/  IMAD.U32 R229, RZ, RZ, UR17 ;  /* 0x00000011ffe57e24 */ /* 0x000fca000f8e00ff */
[----:B------:R-:W-:Y:S01]  /*2e00*/  SHF.L.U32 R229, R229, 0x1f, RZ ;  /* 0x0000001fe5e57819 */ /* 0x000fe200000006ff */
[----:B-1----:R-:W-:-:S04]  /*2e10*/  ULEA UR14, UR9, UR14, 0x18 ;  /* 0x0000000e090e7291 */ /* 0x002fc8000f8ec03f */
[----:B------:R-:W-:-:S09]  /*2e20*/  ULEA UR9, UR16, UR14, 0x3 ;  /* 0x0000000e10097291 */ /* 0x000fd2000f8e183f */
[----:B------:R1:W2:Y:S01]  /*2e30*/  SYNCS.PHASECHK.TRANS64.TRYWAIT P0, [UR9], R229 ;  /* 0x000000e5ff0075a7 */ /* 0x0002a20008000149 */
[----:B------:R-:W-:Y:S05]  /*2e40*/  @!P1 BRA `(.L_x_21) ;  /* 0x0000000000049947 */ /* 0x000fea0003800000 */
[----:B------:R-:W-:Y:S01]  /*2e50*/  BPT.TRAP 0x1 ;  /* 0x000000040000795c */ /* 0x000fe20000300000 */
.L_x_21:
[----:B--2---:R-:W-:Y:S05]  /*2e60*/  @P0 BRA `(.L_x_22) ;  /* 0x0000000000080947 */ /* 0x004fea0003800000 */
[----:B------:R-:W2:Y:S02]  /*2e70*/  SYNCS.PHASECHK.TRANS64.TRYWAIT P0, [UR9], R229 ;  /* 0x000000e5ff0075a7 */ /* 0x000ea40008000149 */
[----:B--2---:R-:W-:Y:S05]  /*2e80*/  @!P0 BRA `(.L_x_23) ;  /* 0x000000d000e08947 */ /* 0x004fea0003800000 */
.L_x_22:
[----:B------:R-:W-:Y:S01]  /*2e90*/  UIADD3 UR9, UR14, 0x18180, URZ ;  /* 0x000181800e097890 */ /* 0x000fe2000fffe03f */
[----:B------:R-:W-:Y:S01]  /*2ea0*/  WARPGROUP.ARRIVE ;  /* 0x00000000000079c5 */ /* 0x000fe20000000000 */
[----:B------:R-:W-:Y:S02]  /*2eb0*/  UISETP.NE.AND UP0, UPT, UR7, URZ, UPT ;  /* 0x0000003f0700728c */ /* 0x000fe4000bf05270 */
[----:B------:R-:W-:Y:S02]  /*2ec0*/  USHF.R.U32.HI UR9, URZ, 0x4, UR9 ;  /* 0x000000043f097899 */ /* 0x000fe40008011609 */
[----:B------:R-:W-:Y:S02]  /*2ed0*/  USEL UR8, UR8, URZ, !UP0 ;  /* 0x0000003f08087287 */ /* 0x000fe4000c000000 */
[----:B------:R-:W-:Y:S02]  /*2ee0*/  ULOP3.LUT UR9, UR9, 0x3fff, URZ, 0xc0, !UPT ;  /* 0x00003fff09097892 */ /* 0x000fe4000f8ec03f */
[----:B------:R-:W-:-:S02]  /*2ef0*/  ULOP3.LUT UR7, UR15, 0x10000, URZ, 0xfc, !UPT ;  /* 0x000100000f077892 */ /* 0x000fc4000f8efc3f */
[----:B------:R-:W-:Y:S02]  /*2f00*/  ULOP3.LUT UR9, UR9, 0x10000, URZ, 0xfc, !UPT ;  /* 0x0001000009097892 */ /* 0x000fe4000f8efc3f */
[----:B------:R-:W-:Y:S02]  /*2f10*/  UISETP.NE.U32.AND UP0, UPT, UR8, URZ, UPT ;  /* 0x0000003f0800728c */ /* 0x000fe4000bf05070 */
[----:B------:R-:W-:Y:S02]  /*2f20*/  ULEA UR7, UR16, UR7, 0xa ;  /* 0x0000000710077291 */ /* 0x000fe4000f8e503f */
[----:B------:R-:W-:Y:S01]  /*2f30*/  ULEA UR26, UR16, UR9, 0xb ;  /* 0x00000009101a7291 */ /* 0x000fe2000f8e583f */
[----:B------:R-:W-:Y:S02]  /*2f40*/  UMOV UR11, 0x40000040 ;  /* 0x40000040000b7882 */ /* 0x000fe40000000000 */
[----:B------:R-:W-:Y:S01]  /*2f50*/  UMOV UR9, 0x40000040 ;  /* 0x4000004000097882 */ /* 0x000fe20000000000 */
[----:B------:R-:W-:Y:S01]  /*2f60*/  UIADD3 UR6, UR6, 0x4, URZ ;  /* 0x0000000406067890 */ /* 0x000fe2000fffe03f */
[----:B------:R-:W-:-:S02]  /*2f70*/  UMOV UR8, UR7 ;  /* 0x0000000700087c82 */ /* 0x000fc40008000000 */
[----:B------:R-:W-:Y:S02]  /*2f80*/  UMOV UR10, UR26 ;  /* 0x0000001a000a7c82 */ /* 0x000fe40008000000 */
[----:B------:R-:W-:Y:S01]  /*2f90*/  QGMMA.64x256x32.F32.E4M3.E4M3 R24, gdesc[UR8], R24, UP0 ;  /* 0x03e00000081879f3 */ /* 0x000fe2000bf00818 */
[----:B------:R-:W-:Y:S02]  /*2fa0*/  UIADD3 UR8, UR7, 0x2, URZ ;  /* 0x0000000207087890 */ /* 0x000fe4000fffe03f */
[----:B------:R-:W-:Y:S01]  /*2fb0*/  UIADD3 UR10, UR26, 0x2, URZ ;  /* 0x000000021a0a7890 */ /* 0x000fe2000fffe03f */
[----:B------:R-:W-:Y:S01]  /*2fc0*/  UMOV UR9, 0x40000040 ;  /* 0x4000004000097882 */ /* 0x000fe20000000000 */
[----:B------:R-:W-:Y:S01]  /*2fd0*/  UMOV UR11, 0x40000040 ;  /* 0x40000040000b7882 */ /* 0x000fe20000000000 */
[----:B------:R-:W-:-:S15]  /*2fe0*/  UISETP.NE.AND UP0, UPT, UR6, UR27, UPT ;  /* 0x0000001b0600728c */ /* 0x000fde000bf05270 */
[----:B------:R-:W-:-:S07]  /*2ff0*/  NOP ;  /* 0x0000000000007918 */ /* 0x000fce0000000000 */
[----:B------:R-:W-:Y:S01]  /*3000*/  QGMMA.64x256x32.F32.E4M3.E4M3 R24, gdesc[UR8], R24 ;  /* 0x03e00000081879f3 */ /* 0x000fe20008700818 */
[----:B------:R-:W-:Y:S02]  /*3010*/  UIADD3 UR8, UR7, 0x4, URZ ;  /* 0x0000000407087890 */ /* 0x000fe4000fffe03f */
[----:B------:R-:W-:Y:S01]  /*3020*/  UIADD3 UR10, UR26, 0x4, URZ ;  /* 0x000000041a0a7890 */ /* 0x000fe2000fffe03f */
[----:B------:R-:W-:Y:S01]  /*3030*/  UMOV UR9, 0x40000040 ;  /* 0x4000004000097882 */ /* 0x000fe20000000000 */
[----:B------:R-:W-:-:S15]  /*3040*/  UMOV UR11, 0x40000040 ;  /* 0x40000040000b7882 */ /* 0x000fde0000000000 */
[----:B------:R-:W-:-:S08]  /*3050*/  NOP ;  /* 0x0000000000007918 */ /* 0x000fd00000000000 */
[----:B------:R-:W-:Y:S01]  /*3060*/  QGMMA.64x256x32.F32.E4M3.E4M3 R24, gdesc[UR8], R24 ;  /* 0x03e00000081879f3 */ /* 0x000fe20008700818 */
[----:B------:R-:W-:Y:S02]  /*3070*/  UIADD3 UR8, UR7, 0x6, URZ ;  /* 0x0000000607087890 */ /* 0x000fe4000fffe03f */
[----:B------:R-:W-:Y:S01]  /*3080*/  UIADD3 UR10, UR26, 0x6, URZ ;  /* 0x000000061a0a7890 */ /* 0x000fe2000fffe03f */
[----:B------:R-:W-:Y:S01]  /*3090*/  UMOV UR9, 0x40000040 ;  /* 0x4000004000097882 */ /* 0x000fe20000000000 */
[----:B------:R-:W-:Y:S01]  /*30a0*/  UMOV UR11, 0x40000040 ;  /* 0x40000040000b7882 */ /* 0x000fe20000000000 */
[----:B------:R-:W-:-:S06]  /*30b0*/  USEL UR7, URZ, 0x1, UP0 ;  /* 0x000000013f077887 */ /* 0x000fcc0008000000 */
[----:B------:R-:W-:-:S15]  /*30c0*/  ISETP.NE.AND P0, PT, RZ, UR7, PT ;  /* 0x00000007ff007c0c */ /* 0x000fde000bf05270 */
[----:B------:R-:W-:-:S01]  /*30d0*/  NOP ;  /* 0x0000000000007918 */ /* 0x000fc20000000000 */
[----:B------:R-:W-:Y:S03]  /*30e0*/  QGMMA.64x256x32.F32.E4M3.E4M3 R24, gdesc[UR8], R24, gsb0 ;  /* 0x03e00000081879f3 */ /* 0x000fe60008000818 */
[----:B------:R-:W-:Y:S02]  /*30f0*/  WARPGROUP.DEPBAR.LE gsb0, 0x1 ;  /* 0x00008000000079c5 */ /* 0x000fe40000010100 */
[----:B------:R-:W-:Y:S05]  /*3100*/  @!P0 BRA `(.L_x_24) ;  /* 0x0000000c00708947 */ /* 0x000fea0003800000 */
[----:B------:R-:W-:Y:S02]  /*3110*/  WARPGROUP.DEPBAR.LE gsb0, 0x0 ;  /* 0x00008000000079c5 */ /* 0x000fe40000010000 */
[----:B-----5:R-:W-:-:S01]  /*3120*/  FADD R227, R25, R227 ;  /* 0x000000e319e37221 */ /* 0x020fc20000000000 */
[----:B------:R-:W-:Y:S01]  /*3130*/  FADD R226, R26, R226 ;  /* 0x000000e21ae27221 */ /* 0x000fe20000000000 */
[----:B------:R-:W-:-:S01]  /*3140*/  FADD R225, R27, R225 ;  /* 0x000000e11be17221 */ /* 0x000fc20000000000 */
[----:B------:R-:W-:Y:S01]  /*3150*/  FADD R224, R28, R224 ;  /* 0x000000e01ce07221 */ /* 0x000fe20000000000 */
[----:B------:R-:W-:-:S01]  /*3160*/  FADD R223, R29, R223 ;  /* 0x000000df1ddf7221 */ /* 0x000fc20000000000 */
[----:B------:R2:W-:Y:S01]  /*3170*/  STL [R1+0x80], R227 ;  /* 0x000080e301007387 */ /* 0x0005e20000100800 */
[----:B------:R-:W-:-:S01]  /*3180*/  FADD R222, R30, R222 ;  /* 0x000000de1ede7221 */ /* 0x000fc20000000000 */
[----:B------:R-:W-:Y:S01]  /*3190*/  FADD R221, R31, R221 ;  /* 0x000000dd1fdd7221 */ /* 0x000fe20000000000 */
[----:B------:R-:W-:-:S01]  /*31a0*/  FADD R220, R32, R220 ;  /* 0x000000dc20dc7221 */ /* 0x000fc20000000000 */
[----:B------:R-:W-:Y:S01]  /*31b0*/  FADD R219, R33, R219 ;  /* 0x000000db21db7221 */ /* 0x000fe20000000000 */
[----:B------:R-:W-:-:S01]  /*31c0*/  FADD R218, R34, R218 ;  /* 0x000000da22da7221 */ /* 0x000fc20000000000 */
[----:B------:R-:W-:Y:S01]  /*31d0*/  FADD R217, R35, R217 ;  /* 0x000000d923d97221 */ /* 0x000fe20000000000 */
[----:B------:R-:W-:-:S01]  /*31e0*/  FADD R216, R36, R216 ;  /* 0x000000d824d87221 */ /* 0x000fc20000000000 */
[----:B------:R-:W-:Y:S01]  /*31f0*/  FADD R215, R37, R215 ;  /* 0x000000d725d77221 */ /* 0x000fe20000000000 */
[----:B------:R-:W-:-:S01]  /*3200*/  FADD R214, R38, R214 ;  /* 0x000000d626d67221 */ /* 0x000fc20000000000 */
[----:B--2---:R-:W2:Y:S01]  /*3210*/  LDL.LU R227, [R1+0x28] ;  /* 0x0000280001e37983 */ /* 0x004ea20000300800 */
[----:B------:R-:W-:-:S01]  /*3220*/  FADD R213, R39, R213 ;  /* 0x000000d527d57221 */ /* 0x000fc20000000000 */
[----:B------:R-:W-:Y:S01]  /*3230*/  FADD R212, R40, R212 ;  /* 0x000000d428d47221 */ /* 0x000fe20000000000 */
[----:B------:R-:W-:-:S01]  /*3240*/  FADD R211, R41, R211 ;  /* 0x000000d329d37221 */ /* 0x000fc20000000000 */
[----:B------:R3:W-:Y:S01]  /*3250*/  STL [R1+0x84], R226 ;  /* 0x000084e201007387 */ /* 0x0007e20000100800 */
[----:B------:R-:W-:-:S03]  /*3260*/  FADD R228, R24, R228 ;  /* 0x000000e418e47221 */ /* 0x000fc60000000000 */
[----:B---3--:R-:W3:Y:S04]  /*3270*/  LDL.LU R226, [R1+0x24] ;  /* 0x0000240001e27983 */ /* 0x008ee80000300800 */
[----:B------:R4:W-:Y:S04]  /*3280*/  STL [R1+0x88], R225 ;  /* 0x000088e101007387 */ /* 0x0009e80000100800 */
[----:B----4-:R-:W4:Y:S04]  /*3290*/  LDL.LU R225, [R1+0x20] ;  /* 0x0000200001e17983 */ /* 0x010f280000300800 */
[----:B------:R0:W-:Y:S04]  /*32a0*/  STL [R1+0x8c], R224 ;  /* 0x00008ce001007387 */ /* 0x0001e80000100800 */
[----:B0-----:R-:W4:Y:S04]  /*32b0*/  LDL.LU R224, [R1+0x1c] ;  /* 0x00001c0001e07983 */ /* 0x001f280000300800 */
        /* <DEDUP_REMOVED lines=13> */
[----:B0-----:R-:W4:Y:S04]  /*3390*/  LDL.LU R217, [R1] ;  /* 0x0000000001d97983 */ /* 0x001f280000300800 */
[----:B------:R-:W-:Y:S04]  /*33a0*/  STL [R1+0xac], R216 ;  /* 0x0000acd801007387 */ /* 0x000fe80000100800 */
[----:B------:R-:W-:Y:S04]  /*33b0*/  STL [R1+0xb0], R215 ;  /* 0x0000b0d701007387 */ /* 0x000fe80000100800 */
[----:B------:R-:W-:Y:S04]  /*33c0*/  STL [R1+0xb4], R214 ;  /* 0x0000b4d601007387 */ /* 0x000fe80000100800 */
[----:B------:R-:W-:Y:S04]  /*33d0*/  STL [R1+0xb8], R213 ;  /* 0x0000b8d501007387 */ /* 0x000fe80000100800 */
[----:B------:R-:W-:Y:S04]  /*33e0*/  STL [R1+0xbc], R212 ;  /* 0x0000bcd401007387 */ /* 0x000fe80000100800 */
[----:B------:R0:W-:Y:S01]  /*33f0*/  STL [R1+0xc0], R211 ;  /* 0x0000c0d301007387 */ /* 0x0001e20000100800 */
[----:B--2---:R-:W-:-:S01]  /*3400*/  FADD R227, R134, R227 ;  /* 0x000000e386e37221 */ /* 0x004fc20000000000 */
[----:B---3--:R-:W-:Y:S01]  /*3410*/  FADD R226, R133, R226 ;  /* 0x000000e285e27221 */ /* 0x008fe20000000000 */
[----:B----4-:R-:W-:-:S01]  /*3420*/  FADD R225, R132, R225 ;  /* 0x000000e184e17221 */ /* 0x010fc20000000000 */
[----:B------:R-:W-:Y:S01]  /*3430*/  FADD R224, R131, R224 ;  /* 0x000000e083e07221 */ /* 0x000fe20000000000 */
[----:B------:R-:W-:-:S01]  /*3440*/  FADD R223, R130, R223 ;  /* 0x000000df82df7221 */ /* 0x000fc20000000000 */
[----:B------:R-:W-:Y:S01]  /*3450*/  FADD R222, R129, R222 ;  /* 0x000000de81de7221 */ /* 0x000fe20000000000 */
[----:B------:R-:W-:-:S01]  /*3460*/  FADD R221, R128, R221 ;  /* 0x000000dd80dd7221 */ /* 0x000fc20000000000 */
[----:B------:R-:W-:Y:S01]  /*3470*/  FADD R220, R127, R220 ;  /* 0x000000dc7fdc7221 */ /* 0x000fe20000000000 */
[----:B------:R-:W-:-:S01]  /*3480*/  FADD R219, R126, R219 ;  /* 0x000000db7edb7221 */ /* 0x000fc20000000000 */
[----:B------:R-:W-:Y:S01]  /*3490*/  FADD R218, R125, R218 ;  /* 0x000000da7dda7221 */ /* 0x000fe20000000000 */
[----:B------:R-:W-:-:S05]  /*34a0*/  FADD R217, R124, R217 ;  /* 0x000000d97cd97221 */ /* 0x000fca0000000000 */
[----:B------:R2:W-:Y:S04]  /*34b0*/  STL [R1], R217 ;  /* 0x000000d901007387 */ /* 0x0005e80000100800 */
[----:B------:R3:W-:Y:S04]  /*34c0*/  STL [R1+0x4], R218 ;  /* 0x000004da01007387 */ /* 0x0007e80000100800 */
[----:B------:R4:W-:Y:S04]  /*34d0*/  STL [R1+0x8], R219 ;  /* 0x000008db01007387 */ /* 0x0009e80000100800 */
[----:B------:R1:W-:Y:S04]  /*34e0*/  STL [R1+0xc], R220 ;  /* 0x00000cdc01007387 */ /* 0x0003e80000100800 */
[----:B------:R1:W-:Y:S04]  /*34f0*/  STL [R1+0x10], R221 ;  /* 0x000010dd01007387 */ /* 0x0003e80000100800 */
[----:B------:R1:W-:Y:S04]  /*3500*/  STL [R1+0x14], R222 ;  /* 0x000014de01007387 */ /* 0x0003e80000100800 */
[----:B------:R1:W-:Y:S04]  /*3510*/  STL [R1+0x18], R223 ;  /* 0x000018df01007387 */ /* 0x0003e80000100800 */
[----:B------:R1:W-:Y:S04]  /*3520*/  STL [R1+0x1c], R224 ;  /* 0x00001ce001007387 */ /* 0x0003e80000100800 */
[----:B0-----:R-:W4:Y:S04]  /*3530*/  LDL.LU R211, [R1+0x2c] ;  /* 0x00002c0001d37983 */ /* 0x001f280000300800 */
[----:B------:R0:W-:Y:S04]  /*3540*/  STL [R1+0x20], R225 ;  /* 0x000020e101007387 */ /* 0x0001e80000100800 */
[----:B------:R-:W4:Y:S04]  /*3550*/  LDL.LU R212, [R1+0x30] ;  /* 0x0000300001d47983 */ /* 0x000f280000300800 */
[----:B------:R0:W-:Y:S04]  /*3560*/  STL [R1+0x24], R226 ;  /* 0x000024e201007387 */ /* 0x0001e80000100800 */
[----:B------:R-:W4:Y:S04]  /*3570*/  LDL.LU R213, [R1+0x34] ;  /* 0x0000340001d57983 */ /* 0x000f280000300800 */
[----:B------:R0:W-:Y:S04]  /*3580*/  STL [R1+0x28], R227 ;  /* 0x000028e301007387 */ /* 0x0001e80000100800 */
[----:B------:R-:W4:Y:S04]  /*3590*/  LDL.LU R214, [R1+0x38] ;  /* 0x0000380001d67983 */ /* 0x000f280000300800 */
[----:B------:R-:W4:Y:S04]  /*35a0*/  LDL.LU R215, [R1+0x3c] ;  /* 0x00003c0001d77983 */ /* 0x000f280000300800 */
[----:B------:R-:W4:Y:S04]  /*35b0*/  LDL.LU R216, [R1+0x40] ;  /* 0x0000400001d87983 */ /* 0x000f280000300800 */
[----:B--2---:R-:W2:Y:S04]  /*35c0*/  LDL.LU R217, [R1+0x44] ;  /* 0x0000440001d97983 */ /* 0x004ea80000300800 */
[----:B---3--:R-:W3:Y:S04]  /*35d0*/  LDL.LU R218, [R1+0x48] ;  /* 0x0000480001da7983 */ /* 0x008ee80000300800 */
[----:B----4-:R-:W4:Y:S04]  /*35e0*/  LDL.LU R219, [R1+0x4c] ;  /* 0x00004c0001db7983 */ /* 0x010f280000300800 */
[----:B-1----:R-:W4:Y:S04]  /*35f0*/  LDL.LU R220, [R1+0x50] ;  /* 0x0000500001dc7983 */ /* 0x002f280000300800 */
[----:B------:R-:W4:Y:S04]  /*3600*/  LDL.LU R221, [R1+0x54] ;  /* 0x0000540001dd7983 */ /* 0x000f280000300800 */
[----:B------:R-:W4:Y:S04]  /*3610*/  LDL.LU R222, [R1+0x58] ;  /* 0x0000580001de7983 */ /* 0x000f280000300800 */
[----:B------:R-:W4:Y:S04]  /*3620*/  LDL.LU R223, [R1+0x5c] ;  /* 0x00005c0001df7983 */ /* 0x000f280000300800 */
[----:B------:R-:W4:Y:S04]  /*3630*/  LDL.LU R224, [R1+0x60] ;  /* 0x0000600001e07983 */ /* 0x000f280000300800 */
[----:B0-----:R-:W4:Y:S04]  /*3640*/  LDL.LU R225, [R1+0x64] ;  /* 0x0000640001e17983 */ /* 0x001f280000300800 */
[----:B------:R-:W4:Y:S04]  /*3650*/  LDL.LU R226, [R1+0x68] ;  /* 0x0000680001e27983 */ /* 0x000f280000300800 */
[----:B------:R-:W4:Y:S01]  /*3660*/  LDL.LU R227, [R1+0x6c] ;  /* 0x00006c0001e37983 */ /* 0x000f220000300800 */
[----:B------:R-:W-:-:S05]  /*3670*/  FADD R211, R135, R211 ;  /* 0x000000d387d37221 */ /* 0x000fca0000000000 */
[----:B------:R0:W-:Y:S01]  /*3680*/  STL [R1+0x2c], R211 ;  /* 0x00002cd301007387 */ /* 0x0001e20000100800 */
[----:B------:R-:W-:-:S03]  /*3690*/  FADD R212, R136, R212 ;  /* 0x000000d488d47221 */ /* 0x000fc60000000000 */
[----:B0-----:R0:W5:Y:S01]  /*36a0*/  LDL.LU R211, [R1+0xc0] ;  /* 0x0000c00001d37983 */ /* 0x0011620000300800 */
[----:B------:R-:W-:-:S03]  /*36b0*/  FADD R213, R137, R213 ;  /* 0x000000d589d57221 */ /* 0x000fc60000000000 */
[----:B------:R1:W-:Y:S01]  /*36c0*/  STL [R1+0x30], R212 ;  /* 0x000030d401007387 */ /* 0x0003e20000100800 */
[----:B------:R-:W-:-:S01]  /*36d0*/  FADD R214, R138, R214 ;  /* 0x000000d68ad67221 */ /* 0x000fc20000000000 */
[----:B------:R-:W-:Y:S02]  /*36e0*/  FADD R215, R139, R215 ;  /* 0x000000d78bd77221 */ /* 0x000fe40000000000 */
[----:B-1----:R0:W5:Y:S01]  /*36f0*/  LDL.LU R212, [R1+0xbc] ;  /* 0x0000bc0001d47983 */ /* 0x0021620000300800 */
[----:B------:R-:W-:-:S03]  /*3700*/  FADD R216, R140, R216 ;  /* 0x000000d88cd87221 */ /* 0x000fc60000000000 */
[----:B------:R1:W-:Y:S01]  /*3710*/  STL [R1+0x34], R213 ;  /* 0x000034d501007387 */ /* 0x0003e20000100800 */
[----:B--2---:R-:W-:-:S03]  /*3720*/  FADD R217, R141, R217 ;  /* 0x000000d98dd97221 */ /* 0x004fc60000000000 */
[----:B-1----:R0:W5:Y:S01]  /*3730*/  LDL.LU R213, [R1+0xb8] ;  /* 0x0000b80001d57983 */ /* 0x0021620000300800 */
[----:B---3--:R-:W-:-:S03]  /*3740*/  FADD R218, R142, R218 ;  /* 0x000000da8eda7221 */ /* 0x008fc60000000000 */
[----:B------:R1:W-:Y:S01]  /*3750*/  STL [R1+0x38], R214 ;  /* 0x000038d601007387 */ /* 0x0003e20000100800 */
[----:B----4-:R-:W-:-:S01]  /*3760*/  FADD R219, R143, R219 ;  /* 0x000000db8fdb7221 */ /* 0x010fc20000000000 */
[----:B------:R-:W-:Y:S02]  /*3770*/  FADD R220, R144, R220 ;  /* 0x000000dc90dc7221 */ /* 0x000fe40000000000 */
[----:B-1----:R0:W5:Y:S04]  /*3780*/  LDL.LU R214, [R1+0xb4] ;  /* 0x0000b40001d67983 */ /* 0x0021680000300800 */
[----:B------:R1:W-:Y:S01]  /*3790*/  STL [R1+0x3c], R215 ;  /* 0x00003cd701007387 */ /* 0x0003e20000100800 */
[----:B------:R-:W-:-:S01]  /*37a0*/  FADD R221, R145, R221 ;  /* 0x000000dd91dd7221 */ /* 0x000fc20000000000 */
[----:B------:R-:W-:-:S02]  /*37b0*/  FADD R222, R146, R222 ;  /* 0x000000de92de7221 */ /* 0x000fc40000000000 */
[----:B-1----:R0:W5:Y:S04]  /*37c0*/  LDL.LU R215, [R1+0xb0] ;  /* 0x0000b00001d77983 */ /* 0x0021680000300800 */
[----:B------:R1:W-:Y:S01]  /*37d0*/  STL [R1+0x40], R216 ;  /* 0x000040d801007387 */ /* 0x0003e20000100800 */
[----:B------:R-:W-:-:S03]  /*37e0*/  FADD R223, R147, R223 ;  /* 0x000000df93df7221 */ /* 0x000fc60000000000 */
        /* <DEDUP_REMOVED lines=13> */
[----:B------:R1:W-:Y:S04]  /*38c0*/  STL [R1+0x54], R221 ;  /* 0x000054dd01007387 */ /* 0x0003e80000100800 */
        /* <DEDUP_REMOVED lines=12> */
[----:B-1----:R0:W5:Y:S01]  /*3990*/  LDL.LU R227, [R1+0x80] ;  /* 0x0000800001e37983 */ /* 0x0021620000300800 */
        /* <DEDUP_REMOVED lines=82> */
[----:B0-----:R-:W-:-:S06]  /*3ec0*/  UMOV UR6, URZ ;  /* 0x0000003f00067c82 */ /* 0x001fcc0008000000 */
.L_x_24:
[----:B------:R-:W-:Y:S05]  /*3ed0*/  @!P1 BRA `(.L_x_25) ;  /* 0x0000000000049947 */ /* 0x000fea0003800000 */
[----:B------:R-:W-:Y:S01]  /*3ee0*/  BPT.TRAP 0x1 ;  /* 0x000000040000795c */ /* 0x000fe20000300000 */
.L_x_25:
[----:B------:R-:W-:Y:S02]  /*3ef0*/  UISETP.GT.U32.AND UP0, UPT, UR13, 0x1, UPT ;  /* 0x000000010d00788c */ /* 0x000fe4000bf04070 */
[----:B------:R-:W-:-:S04]  /*3f00*/  ULEA UR8, UR18, UR14, 0x3 ;  /* 0x0000000e12087291 */ /* 0x000fc8000f8e183f */
[----:B------:R-:W-:Y:S01]  /*3f10*/  UIADD3 UR8, UR8, 0x30, URZ ;  /* 0x0000003008087890 */ /* 0x000fe2000fffe03f */
[----:B------:R-:W-:-:S03]  /*3f20*/  PLOP3.LUT P0, PT, PT, PT, UP0, 0x80, 0x0 ;  /* 0x000000000000781c */ /* 0x000fc60003f0f008 */
[----:B------:R-:W-:-:S09]  /*3f30*/  UPRMT UR8, URZ, 0x654, UR8 ;  /* 0x000006543f087896 */ /* 0x000fd20008000008 */
[----:B------:R-:W-:Y:S01]  /*3f40*/  SYNCS.ARRIVE.TRANS64.RED.A1T0 RZ, [UR8], RZ ;  /* 0x000000ffffff79a7 */ /* 0x000fe20008100408 */
[----:B------:R-:W-:Y:S05]  /*3f50*/  @P0 BRA `(.L_x_26) ;  /* 0x0000000000040947 */ /* 0x000fea0003800000 */
[----:B------:R-:W-:Y:S01]  /*3f60*/  BPT.TRAP 0x1 ;  /* 0x000000040000795c */ /* 0x000fe20000300000 */
.L_x_26:
[----:B------:R-:W-:Y:S02]  /*3f70*/  UISETP.GT.AND UP2, UPT, UR19, 0x1, UPT ;  /* 0x000000011300788c */ /* 0x000fe4000bf44270 */
[----:B------:R-:W-:Y:S02]  /*3f80*/  UIADD3 UR16, UR16, 0x1, URZ ;  /* 0x0000000110107890 */ /* 0x000fe4000fffe03f */
[----:B------:R-:W-:Y:S02]  /*3f90*/  UIADD3 UR18, UR18, 0x1, URZ ;  /* 0x0000000112127890 */ /* 0x000fe4000fffe03f */
[----:B------:R-:W-:Y:S01]  /*3fa0*/  PLOP3.LUT P0, PT, PT, PT, UP2, 0x80, 0x0 ;  /* 0x000000000000781c */ /* 0x000fe20003f0f028 */
[----:B------:R-:W-:Y:S02]  /*3fb0*/  UISETP.NE.AND UP0, UPT, UR16, 0x6, UPT ;  /* 0x000000061000788c */ /* 0x000fe4000bf05270 */
[----:B------:R-:W-:Y:S02]  /*3fc0*/  UIADD3 UR9, UR19, -0x1, URZ ;  /* 0xffffffff13097890 */ /* 0x000fe4000fffe03f */
[----:B------:R-:W-:-:S02]  /*3fd0*/  USEL UR8, URZ, 0x1, UP0 ;  /* 0x000000013f087887 */ /* 0x000fc40008000000 */
[----:B------:R-:W-:Y:S02]  /*3fe0*/  UISETP.NE.AND UP1, UPT, UR18, 0x6, UPT ;  /* 0x000000061200788c */ /* 0x000fe4000bf25270 */
[----:B------:R-:W-:Y:S02]  /*3ff0*/  ULOP3.LUT UR17, UR17, UR8, URZ, 0x3c, !UPT ;  /* 0x0000000811117292 */ /* 0x000fe4000f8e3c3f */
[----:B------:R-:W-:Y:S02]  /*4000*/  USEL UR16, UR16, URZ, UP0 ;  /* 0x0000003f10107287 */ /* 0x000fe40008000000 */
[----:B------:R-:W-:Y:S01]  /*4010*/  USEL UR18, UR18, URZ, UP1 ;  /* 0x0000003f12127287 */ /* 0x000fe20008800000 */
[----:B------:R-:W-:Y:S01]  /*4020*/  UMOV UR8, 0x1 ;  /* 0x0000000100087882 */ /* 0x000fe20000000000 */
[----:B------:R-:W-:Y:S01]  /*4030*/  UMOV UR19, UR9 ;  /* 0x0000000900137c82 */ /* 0x000fe20008000000 */
[----:B------:R-:W-:Y:S09]  /*4040*/  @P0 BRA `(.L_x_27) ;  /* 0xffffffec00500947 */ /* 0x000ff2000383ffff */
.L_x_19:
[----:B------:R-:W-:-:S04]  /*4050*/  UISETP.NE.AND UP0, UPT, UR6, URZ, UPT ;  /* 0x0000003f0600728c */ /* 0x000fc8000bf05270 */
[----:B------:R-:W-:-:S06]  /*4060*/  USEL UR6, URZ, 0x1, !UP0 ;  /* 0x000000013f067887 */ /* 0x000fcc000c000000 */
[----:B------:R-:W-:-:S13]  /*4070*/  ISETP.NE.AND P0, PT, RZ, UR6, PT ;  /* 0x00000006ff007c0c */ /* 0x000fda000bf05270 */
[----:B------:R-:W-:Y:S05]  /*4080*/  @!P0 BRA `(.L_x_28) ;  /* 0x0000000c00c48947 */ /* 0x000fea0003800000 */
[----:B------:R-:W-:Y:S02]  /*4090*/  WARPGROUP.DEPBAR.LE gsb0, 0x0 ;  /* 0x00008000000079c5 */ /* 0x000fe40000010000 */
[----:B-----5:R-:W-:Y:S01]  /*40a0*/  FADD R227, R25, R227 ;  /* 0x000000e319e37221 */ /* 0x020fe20000000000 */
[----:B------:R-:W-:-:S04]  /*40b0*/  FADD R228, R24, R228 ;  /* 0x000000e418e47221 */ /* 0x000fc80000000000 */
[----:B------:R2:W-:Y:S04]  /*40c0*/  STL [R1+0x80], R227 ;  /* 0x000080e301007387 */ /* 0x0005e80000100800 */
[----:B--2---:R-:W2:Y:S04]  /*40d0*/  LDL.LU R227, [R1+0x6c] ;  /* 0x00006c0001e37983 */ /* 0x004ea80000300800 */
[----:B--2---:R2:W-:Y:S04]  /*40e0*/  STL [R1+0x84], R227 ;  /* 0x000084e301007387 */ /* 0x0045e80000100800 */
        /* <DEDUP_REMOVED lines=52> */
[----:B--2---:R-:W2:Y:S01]  /*4430*/  LDL.LU R227, [R1] ;  /* 0x0000000001e37983 */ /* 0x004ea20000300800 */
[----:B------:R-:W-:Y:S01]  /*4440*/  FADD R226, R26, R226 ;  /* 0x000000e21ae27221 */ /* 0x000fe20000000000 */
        /* <DEDUP_REMOVED lines=97> */
[----:B--2---:R-:W-:-:S05]  /*4a60*/  FADD R227, R124, R227 ;  /* 0x000000e37ce37221 */ /* 0x004fca0000000000 */
[----:B------:R2:W-:Y:S04]  /*4a70*/  STL [R1], R227 ;  /* 0x000000e301007387 */ /* 0x0005e80000100800 */
[----:B--2---:R-:W2:Y:S02]  /*4a80*/  LDL.LU R227, [R1+0xec] ;  /* 0x0000ec0001e37983 */ /* 0x004ea40000300800 */
[----:B--2---:R-:W-:-:S05]  /*4a90*/  FADD R227, R125, R227 ;  /* 0x000000e37de37221 */ /* 0x004fca0000000000 */
[----:B------:R2:W-:Y:S04]  /*4aa0*/  STL [R1+0x4], R227 ;  /* 0x000004e301007387 */ /* 0x0005e80000100800 */
        /* <DEDUP_REMOVED lines=78> */
[----:B--2---:R2:W5:Y:S02]  /*4f90*/  LDL.LU R227, [R1+0x80] ;  /* 0x0000800001e37983 */ /* 0x0045640000300800 */
.L_x_28:
[----:B------:R-:W-:Y:S02]  /*4fa0*/  WARPGROUP.DEPBAR.LE gsb0, 0x0 ;  /* 0x00008000000079c5 */ /* 0x000fe40000010000 */
[----:B------:R-:W3:Y:S02]  /*4fb0*/  LDC R24, c[0x0][0x28c] ;  /* 0x0000a300ff187b82 */ /* 0x000ee40000000800 */
[----:B---3--:R-:W-:-:S13]  /*4fc0*/  ISETP.GE.AND P0, PT, R24, 0x1, PT ;  /* 0x000000011800780c */ /* 0x008fda0003f06270 */
[----:B------:R-:W-:Y:S05]  /*4fd0*/  @!P0 BRA `(.L_x_29) ;  /* 0x0000000000488947 */ /* 0x000fea0003800000 */
[----:B------:R-:W-:-:S06]  /*4fe0*/  UISETP.NE.AND UP0, UPT, UR25, 0x3, UPT ;  /* 0x000000031900788c */ /* 0x000fcc000bf05270 */
[----:B------:R-:W-:-:S13]  /*4ff0*/  PLOP3.LUT P0, PT, PT, PT, UP0, 0x80, 0x0 ;  /* 0x000000000000781c */ /* 0x000fda0003f0f008 */
[----:B------:R-:W-:Y:S05]  /*5000*/  @!P0 BRA `(.L_x_30) ;  /* 0x0000000000048947 */ /* 0x000fea0003800000 */
[----:B------:R-:W-:Y:S01]  /*5010*/  BPT.TRAP 0x1 ;  /* 0x000000040000795c */ /* 0x000fe20000300000 */
.L_x_30:
[----:B------:R-:W-:-:S04]  /*5020*/  UISETP.LT.AND UP0, UPT, UR12, 0x1, UPT ;  /* 0x000000010c00788c */ /* 0x000fc8000bf01270 */
[----:B------:R-:W-:Y:S02]  /*5030*/  USEL UR8, UR12, 0x1, UP0 ;  /* 0x000000010c087887 */ /* 0x000fe40008000000 */
[----:B------:R-:W-:Y:S02]  /*5040*/  UISETP.GT.U32.AND UP0, UPT, UR13, 0x1, UPT ;  /* 0x000000010d00788c */ /* 0x000fe4000bf04070 */
[----:B------:R-:W-:-:S04]  /*5050*/  UIADD3 UR8, UR5, UR12, -UR8 ;  /* 0x0000000c05087290 */ /* 0x000fc8000fffe808 */
[----:B------:R-:W-:Y:S01]  /*5060*/  UIMAD.WIDE.U32 UR6, UR8, -0x55555555, URZ ;  /* 0xaaaaaaab080678a5 */ /* 0x000fe2000f8e003f */
[----:B------:R-:W-:-:S03]  /*5070*/  PLOP3.LUT P0, PT, PT, PT, UP0, 0x80, 0x0 ;  /* 0x000000000000781c */ /* 0x000fc60003f0f008 */
[----:B------:R-:W-:-:S04]  /*5080*/  USHF.R.U32.HI UR6, URZ, 0x2, UR7 ;  /* 0x000000023f067899 */ /* 0x000fc80008011607 */
[----:B------:R-:W-:-:S04]  /*5090*/  UIMAD UR8, UR6, -0x6, UR8 ;  /* 0xfffffffa060878a4 */ /* 0x000fc8000f8e0208 */
[----:B------:R-:W-:-:S04]  /*50a0*/  ULEA UR8, UR8, UR14, 0x3 ;  /* 0x0000000e08087291 */ /* 0x000fc8000f8e183f */
[----:B------:R-:W-:-:S04]  /*50b0*/  UIADD3 UR8, UR8, 0x30, URZ ;  /* 0x0000003008087890 */ /* 0x000fc8000fffe03f */
[----:B------:R-:W-:-:S09]  /*50c0*/  UPRMT UR8, URZ, 0x654, UR8 ;  /* 0x000006543f087896 */ /* 0x000fd20008000008 */
[----:B------:R-:W-:Y:S01]  /*50d0*/  SYNCS.ARRIVE.TRANS64.RED.A1T0 RZ, [UR8], RZ ;  /* 0x000000ffffff79a7 */ /* 0x000fe20008100408 */
[----:B------:R-:W-:Y:S05]  /*50e0*/  @P0 BRA `(.L_x_29) ;  /* 0x0000000000040947 */ /* 0x000fea0003800000 */
[----:B------:R-:W-:Y:S01]  /*50f0*/  BPT.TRAP 0x1 ;  /* 0x000000040000795c */ /* 0x000fe20000300000 */
.L_x_29:
[----:B------:R3:W-:Y:S01]  /*5100*/  STL [R1+0x88], R3 ;  /* 0x0000880301007387 */ /* 0x0007e20000100800 */
[----:B------:R-:W4:Y:S01]  /*5110*/  LDC R28, c[0x0][0x288] ;  /* 0x0000a200ff1c7b82 */ /* 0x000f220000000800 */
[----:B------:R-:W-:Y:S02]  /*5120*/  UIADD3 UR9, UR12, UR5, URZ ;  /* 0x000000050c097290 */ /* 0x000fe4000fffe03f */
[----:B------:R0:W-:Y:S01]  /*5130*/  STL [R1+0x84], R2 ;  /* 0x0000840201007387 */ /* 0x0001e20000100800 */
[----:B------:R-:W-:Y:S01]  /*5140*/  USHF.R.S32.HI UR10, URZ, 0x1f, UR24 ;  /* 0x0000001f3f0a7899 */ /* 0x000fe20008011418 */
[----:B------:R-:W-:Y:S01]  /*5150*/  ULDC.64 UR14, c[0x0][0x5d0] ;  /* 0x00017400000e7ab9 */ /* 0x000fe20000000a00 */
[----:B------:R-:W-:Y:S01]  /*5160*/  ULDC UR11, c[0x0][0x284] ;  /* 0x0000a100000b7ab9 */ /* 0x000fe20000000800 */
[----:B---3--:R-:W3:Y:S01]  /*5170*/  S2R R3, SR_TID.X ;  /* 0x0000000000037919 */ /* 0x008ee20000002100 */
[----:B0-----:R-:W2:Y:S04]  /*5180*/  LDL.LU R2, [R1+0x78] ;  /* 0x0000780001027983 */ /* 0x001ea80000300800 */
[----:B-----5:R0:W-:Y:S04]  /*5190*/  STL [R1+0x80], R0 ;  /* 0x0000800001007387 */ /* 0x0201e80000100800 */
[----:B0-----:R-:W2:Y:S01]  /*51a0*/  LDL.LU R0, [R1+0x7c] ;  /* 0x00007c0001007983 */ /* 0x001ea20000300800 */
[----:B------:R-:W-:-:S02]  /*51b0*/  UISETP.GT.U32.AND UP0, UPT, UR9, 0x5, UPT ;  /* 0x000000050900788c */ /* 0x000fc4000bf04070 */
[----:B------:R-:W-:Y:S01]  /*51c0*/  UISETP.GE.U32.AND UP1, UPT, UR12, 0x6, UPT ;  /* 0x000000060c00788c */ /* 0x000fe2000bf26070 */
[--C-:B---3--:R-:W-:Y:S02]  /*51d0*/  SHF.R.U32.HI R24, RZ, 0x2, R3.reuse ;  /* 0x00000002ff187819 */ /* 0x108fe40000011603 */
[----:B------:R-:W-:Y:S02]  /*51e0*/  LOP3.LUT R26, R3, 0x60, RZ, 0xc0, !PT ;  /* 0x00000060031a7812 */ /* 0x000fe400078ec0ff */
[----:B------:R-:W-:Y:S02]  /*51f0*/  SHF.R.U32.HI R27, RZ, 0x7, R3 ;  /* 0x00000007ff1b7819 */ /* 0x000fe40000011603 */
[----:B------:R-:W-:Y:S02]  /*5200*/  LOP3.LUT R25, R24, 0x7, RZ, 0xc0, !PT ;  /* 0x0000000718197812 */ /* 0x000fe400078ec0ff */
[----:B------:R-:W-:Y:S02]  /*5210*/  SHF.R.U32.HI R26, RZ, 0x1, R26 ;  /* 0x00000001ff1a7819 */ /* 0x000fe4000001161a */
[----:B------:R-:W-:-:S02]  /*5220*/  LOP3.LUT R24, R27, 0x1, RZ, 0xc0, !PT ;  /* 0x000000011b187812 */ /* 0x000fc400078ec0ff */
[----:B------:R-:W-:-:S03]  /*5230*/  IADD3 R29, RZ, -R26, -R25 ;  /* 0x8000001aff1d7210 */ /* 0x000fc60007ffe819 */
[C---:B------:R-:W-:Y:S02]  /*5240*/  IMAD.SHL.U32 R30, R24.reuse, 0x40, RZ ;  /* 0x00000040181e7824 */ /* 0x040fe400078e00ff */
[----:B------:R-:W-:Y:S02]  /*5250*/  IMAD R29, R24, -0x40, R29 ;  /* 0xffffffc0181d7824 */ /* 0x000fe400078e021d */
[----:B------:R-:W-:Y:S01]  /*5260*/  IMAD.SHL.U32 R24, R3, 0x2, RZ ;  /* 0x0000000203187824 */ /* 0x000fe200078e00ff */
[----:B------:R-:W-:-:S04]  /*5270*/  LOP3.LUT R27, R30, 0x40, R25, 0xe2, !PT ;  /* 0x000000401e1b7812 */ /* 0x000fc800078ee219 */
[----:B------:R-:W-:Y:S02]  /*5280*/  LOP3.LUT R30, R24, 0x6, RZ, 0xc0, !PT ;  /* 0x00000006181e7812 */ /* 0x000fe400078ec0ff */
[----:B------:R-:W-:Y:S02]  /*5290*/  LOP3.LUT R24, R3, 0x3, RZ, 0xc0, !PT ;  /* 0x0000000303187812 */ /* 0x000fe400078ec0ff */
[----:B------:R0:W5:Y:S01]  /*52a0*/  LDL.LU R3, [R1+0x88] ;  /* 0x0000880001037983 */ /* 0x0001620000300800 */
[----:B------:R-:W-:Y:S02]  /*52b0*/  UIMAD.WIDE.U32 UR6, UR9, -0x55555555, URZ ;  /* 0xaaaaaaab090678a5 */ /* 0x000fe4000f8e003f */
[----:B----4-:R-:W-:Y:S02]  /*52c0*/  IMAD R34, R24, -0x2, R28 ;  /* 0xfffffffe18227824 */ /* 0x010fe400078e021c */
[----:B--2---:R-:W-:Y:S01]  /*52d0*/  IMAD.SHL.U32 R35, R2, 0x100, RZ ;  /* 0x0000010002237824 */ /* 0x004fe200078e00ff */
[----:B------:R-:W-:-:S02]  /*52e0*/  PRMT R30, R30, 0x6540, R2 ;  /* 0x000065401e1e7816 */ /* 0x000fc40000000002 */
[----:B------:R0:W5:Y:S01]  /*52f0*/  LDL.LU R2, [R1+0x84] ;  /* 0x0000840001027983 */ /* 0x0001620000300800 */
[----:B------:R-:W-:Y:S01]  /*5300*/  UIMAD UR5, UR10, UR14, URZ ;  /* 0x0000000e0a0572a4 */ /* 0x000fe2000f8e023f */
[----:B------:R-:W-:Y:S01]  /*5310*/  ISETP.GE.AND P0, PT, R35, R28, PT ;  /* 0x0000001c2300720c */ /* 0x000fe20003f06270 */
[----:B------:R-:W-:Y:S01]  /*5320*/  UISETP.LT.U32.AND UP0, UPT, UR12, 0x6, UP0 ;  /* 0x000000060c00788c */ /* 0x000fe20008701070 */
[----:B------:R-:W-:Y:S01]  /*5330*/  SHF.R.S32.HI R31, RZ, 0x1f, R30 ;  /* 0x0000001fff1f7819 */ /* 0x000fe2000001141e */
[----:B------:R-:W-:Y:S01]  /*5340*/  UIMAD UR8, UR24, UR15, UR5 ;  /* 0x0000000f180872a4 */ /* 0x000fe2000f8e0205 */
[----:B------:R-:W-:Y:S01]  /*5350*/  IMAD.U32 R25, RZ, RZ, UR14 ;  /* 0x0000000eff197e24 */ /* 0x000fe2000f8e00ff */
[----:B------:R-:W-:Y:S02]  /*5360*/  USEL UR5, URZ, 0x1, !UP0 ;  /* 0x000000013f057887 */ /* 0x000fe4000c000000 */
[----:B------:R-:W-:Y:S01]  /*5370*/  USHF.R.U32.HI UR6, URZ, 0x2, UR7 ;  /* 0x000000023f067899 */ /* 0x000fe20008011607 */
[----:B------:R-:W-:-:S02]  /*5380*/  IMAD.SHL.U32 R28, R0, 0x80, RZ ;  /* 0x00000080001c7824 */ /* 0x000fc400078e00ff */
[----:B------:R-:W-:Y:S02]  /*5390*/  IMAD.WIDE R32, R0, 0x80, RZ ;  /* 0x0000008000207825 */ /* 0x000fe400078e02ff */
[----:B------:R0:W5:Y:S01]  /*53a0*/  LDL.LU R0, [R1+0x80] ;  /* 0x0000800001007983 */ /* 0x0001620000300800 */
[C---:B------:R-:W-:Y:S01]  /*53b0*/  ISETP.GE.OR P0, PT, R28.reuse, UR11, P0 ;  /* 0x0000000b1c007c0c */ /* 0x040fe20008706670 */
[----:B------:R-:W-:Y:S01]  /*53c0*/  ULOP3.LUT UR4, UR4, UR5, URZ, 0x3c, !UPT ;  /* 0x0000000504047292 */ /* 0x000fe2000f8e3c3f */
[----:B------:R-:W-:Y:S01]  /*53d0*/  IMAD.WIDE.U32 R24, R25, UR24, R30 ;  /* 0x0000001819187c25 */ /* 0x000fe2000f8e001e */
[----:B------:R-:W-:Y:S01]  /*53e0*/  UIMAD UR5, UR6, -0x6, UR9 ;  /* 0xfffffffa060578a4 */ /* 0x000fe2000f8e0209 */
[----:B------:R-:W-:Y:S01]  /*53f0*/  IADD3 R38, -R28, UR11, R29 ;  /* 0x0000000b1c267c10 */ /* 0x000fe2000fffe11d */
[----:B------:R-:W-:Y:S01]  /*5400*/  @UP1 ULOP3.LUT UR4, UR4, 0x1, UR6, 0x78, !UPT ;  /* 0x0000000104041892 */ /* 0x000fe2000f8e7806 */
[----:B------:R-:W-:Y:S01]  /*5410*/  VIADD R25, R25, UR8 ;  /* 0x0000000819197c36 */ /* 0x000fe20008000000 */
[----:B------:R-:W-:Y:S01]  /*5420*/  LOP3.LUT R39, R32, R27, R26, 0xfe, !PT ;  /* 0x0000001b20277212 */ /* 0x000fe200078efe1a */
[----:B------:R-:W-:-:S02]  /*5430*/  IMAD.IADD R35, R34, 0x1, -R35 ;  /* 0x0000000122237824 */ /* 0x000fc400078e0a23 */
[----:B------:R-:W-:-:S03]  /*5440*/  IMAD.MOV.U32 R34, RZ, RZ, -0x1 ;  /* 0xffffffffff227424 */ /* 0x000fc600078e00ff */
[----:B0-----:R-:W-:Y:S05]  /*5450*/  @P0 BRA `(.L_x_31) ;  /* 0x0000008c00880947 */ /* 0x001fea0003800000 */
[----:B------:R-:W0:Y:S01]  /*5460*/  LDC.64 R28, c[0x0][0x5c8] ;  /* 0x00017200ff1c7b82 */ /* 0x000e220000000a00 */
[----:B------:R-:W-:Y:S01]  /*5470*/  ULDC.64 UR6, c[0x0][0x5c0] ;  /* 0x0001700000067ab9 */ /* 0x000fe20000000a00 */
[----:B------:R-:W-:Y:S01]  /*5480*/  BSSY B0, `(.L_x_31) ;  /* 0x00008df000007945 */ /* 0x000fe20003800000 */
[-C--:B0-----:R-:W-:Y:S02]  /*5490*/  IMAD R26, R33, R28.reuse, RZ ;  /* 0x0000001c211a7224 */ /* 0x081fe400078e02ff */
[----:B------:R-:W-:-:S04]  /*54a0*/  IMAD.WIDE.U32 R24, R39, R28, R24 ;  /* 0x0000001c27187225 */ /* 0x000fc800078e0018 */
[----:B------:R-:W-:Y:S01]  /*54b0*/  IMAD R27, R39, R29, R26 ;  /* 0x0000001d271b7224 */ /* 0x000fe200078e021a */
[----:B------:R-:W-:Y:S02]  /*54c0*/  LEA R26, P0, R28, R24, 0x3 ;  /* 0x000000181c1a7211 */ /* 0x000fe400078018ff */
[----:B------:R-:W-:Y:S01]  /*54d0*/  IADD3 R24, P1, R24, UR6, RZ ;  /* 0x0000000618187c10 */ /* 0x000fe2000ff3e0ff */
[----:B------:R-:W-:Y:S01]  /*54e0*/  IMAD.IADD R27, R25, 0x1, R27 ;  /* 0x00000001191b7824 */ /* 0x000fe200078e021b */
[----:B------:R-:W-:-:S04]  /*54f0*/  IADD3 R26, P3, R26, UR6, RZ ;  /* 0x000000061a1a7c10 */ /* 0x000fc8000ff7e0ff */
[----:B------:R-:W-:Y:S02]  /*5500*/  LEA.HI.X R28, R28, R27, R29, 0x3, P0 ;  /* 0x0000001b1c1c7211 */ /* 0x000fe400000f1c1d */
[----:B------:R-:W-:Y:S02]  /*5510*/  FSETP.NEU.AND P0, PT, RZ, UR23, PT ;  /* 0x00000017ff007c0b */ /* 0x000fe4000bf0d000 */
[----:B------:R-:W-:Y:S02]  /*5520*/  IADD3.X R25, R27, UR7, RZ, P1, !PT ;  /* 0x000000071b197c10 */ /* 0x000fe40008ffe4ff */
[----:B------:R-:W-:-:S09]  /*5530*/  IADD3.X R27, R28, UR7, RZ, P3, !PT ;  /* 0x000000071c1b7c10 */ /* 0x000fd20009ffe4ff */
[----:B------:R-:W-:Y:S05]  /*5540*/  @!P0 BRA `(.L_x_32) ;  /* 0x0000006800d08947 */ /* 0x000fea0003800000 */
[----:B------:R-:W-:Y:S01]  /*5550*/  ULDC.64 UR8, c[0x0][0x5b8] ;  /* 0x00016e0000087ab9 */ /* 0x000fe20000000a00 */
[----:B------:R-:W-:Y:S01]  /*5560*/  ISETP.GE.AND P0, PT, R38, 0x1, PT ;  /* 0x000000012600780c */ /* 0x000fe20003f06270 */
[----:B------:R-:W-:Y:S02]  /*5570*/  UIMAD UR6, UR10, UR8, URZ ;  /* 0x000000080a0672a4 */ /* 0x000fe4000f8e023f */
[----:B------:R-:W-:Y:S01]  /*5580*/  IMAD.U32 R29, RZ, RZ, UR8 ;  /* 0x00000008ff1d7e24 */ /* 0x000fe2000f8e00ff */
[----:B------:R-:W-:Y:S01]  /*5590*/  BSSY B1, `(.L_x_33) ;  /* 0x000000f000017945 */ /* 0x000fe20003800000 */
[----:B------:R-:W-:Y:S01]  /*55a0*/  ISETP.LT.OR P4, PT, R35, 0x1, !P0 ;  /* 0x000000012300780c */ /* 0x000fe20004781670 */
[----:B------:R-:W-:Y:S02]  /*55b0*/  UIMAD UR6, UR24, UR9, UR6 ;  /* 0x00000009180672a4 */ /* 0x000fe4000f8e0206 */
[----:B------:R-:W-:Y:S01]  /*55c0*/  IMAD.WIDE.U32 R30, R29, UR24, R30 ;  /* 0x000000181d1e7c25 */ /* 0x000fe2000f8e001e */
[----:B------:R-:W-:-:S03]  /*55d0*/  ULDC.64 UR8, c[0x0][0x5a8] ;  /* 0x00016a0000087ab9 */ /* 0x000fc60000000a00 */
[----:B------:R-:W-:Y:S01]  /*55e0*/  VIADD R31, R31, UR6 ;  /* 0x000000061f1f7c36 */ /* 0x000fe20008000000 */
[----:B------:R-:W-:Y:S02]  /*55f0*/  ULDC.64 UR6, c[0x0][0x5b0] ;  /* 0x00016c0000067ab9 */ /* 0x000fe40000000a00 */
[----:B------:R-:W-:Y:S02]  /*5600*/  IMAD R36, R33, UR6, RZ ;  /* 0x0000000621247c24 */ /* 0x000fe4000f8e02ff */
[----:B------:R-:W-:-:S04]  /*5610*/  IMAD.WIDE.U32 R28, R39, UR6, R30 ;  /* 0x00000006271c7c25 */ /* 0x000fc8000f8e001e */
[--C-:B------:R-:W-:Y:S01]  /*5620*/  IMAD R37, R39, UR7, R36.reuse ;  /* 0x0000000727257c24 */ /* 0x100fe2000f8e0224 */
[----:B------:R-:W-:Y:S02]  /*5630*/  IADD3 R28, P1, R28, UR8, RZ ;  /* 0x000000081c1c7c10 */ /* 0x000fe4000ff3e0ff */
[----:B------:R-:W-:Y:S02]  /*5640*/  PRMT R36, RZ, 0x7610, R36 ;  /* 0x00007610ff247816 */ /* 0x000fe40000000024 */
[----:B------:R-:W-:Y:S01]  /*5650*/  IADD3.X R29, R29, UR9, R37, P1, !PT ;  /* 0x000000091d1d7c10 */ /* 0x000fe20008ffe425 */
[----:B------:R-:W-:Y:S08]  /*5660*/  @P4 BRA `(.L_x_34) ;  /* 0x0000000000044947 */ /* 0x000ff00003800000 */
[----:B------:R0:W5:Y:S02]  /*5670*/  LDG.E.U8 R36, desc[UR20][R28.64] ;  /* 0x000000141c247981 */ /* 0x000164000c1e1100 */
.L_x_34:
[----:B------:R-:W-:Y:S05]  /*5680*/  BSYNC B1 ;  /* 0x0000000000017941 */ /* 0x000fea0003800000 */
.L_x_33:
[----:B-----5:R-:W-:Y:S01]  /*5690*/  LOP3.LUT R36, R36, 0xff, RZ, 0xc0, !PT ;  /* 0x000000ff24247812 */ /* 0x020fe200078ec0ff */
[----:B------:R-:W-:Y:S01]  /*56a0*/  BSSY B1, `(.L_x_35) ;  /* 0x000000b000017945 */ /* 0x000fe20003800000 */
[----:B------:R-:W-:Y:S02]  /*56b0*/  ISETP.LT.OR P3, PT, R35, 0x2, !P0 ;  /* 0x000000022300780c */ /* 0x000fe40004761670 */
[----:B------:R-:W-:-:S05]  /*56c0*/  F2FP.F16.E4M3.UNPACK_B R36, R36 ;  /* 0x00000024ff24723e */ /* 0x000fca00020006ff */
[----:B------:R-:W-:-:S05]  /*56d0*/  HADD2.F32 R36, -RZ, R36.H0_H0 ;  /* 0x20000024ff247230 */ /* 0x000fca0000004100 */
[----:B------:R-:W-:Y:S01]  /*56e0*/  FMUL R37, R36, UR23 ;  /* 0x0000001724257c20 */ /* 0x000fe20008400000 */
[----:B------:R-:W-:-:S03]  /*56f0*/  PRMT R36, RZ, 0x7610, R36 ;  /* 0x00007610ff247816 */ /* 0x000fc60000000024 */
[----:B------:R-:W-:-:S05]  /*5700*/  FFMA R37, R228, UR22, R37 ;  /* 0x00000016e4257c23 */ /* 0x000fca0008000025 */
[----:B------:R-:W-:-:S05]  /*5710*/  F2FP.SATFINITE.E4M3.F32.PACK_AB_MERGE_C R37, RZ, R37, RZ ;  /* 0x00000025ff25723e */ /* 0x000fca00048070ff */
[----:B------:R2:W-:Y:S01]  /*5720*/  @!P4 STG.E.U8 desc[UR20][R24.64], R37 ;  /* 0x000000251800c986 */ /* 0x0005e2000c101114 */
[----:B------:R-:W-:Y:S05]  /*5730*/  @P3 BRA `(.L_x_36) ;  /* 0x0000000000043947 */ /* 0x000fea0003800000 */
[----:B------:R3:W5:Y:S02]  /*5740*/  LDG.E.U8 R36, desc[UR20][R28.64+0x1] ;  /* 0x000001141c247981 */ /* 0x000764000c1e1100 */
.L_x_36:
[----:B------:R-:W-:Y:S05]  /*5750*/  BSYNC B1 ;  /* 0x0000000000017941 */ /* 0x000fea0003800000 */
.L_x_35:
[----:B-----5:R-:W-:Y:S01]  /*5760*/  LOP3.LUT R36, R36, 0xff, RZ, 0xc0, !PT ;  /* 0x000000ff24247812 */ /* 0x020fe200078ec0ff */
[----:B------:R-:W-:Y:S01]  /*5770*/  BSSY B1, `(.L_x_37) ;  /* 0x0000013000017945 */ /* 0x000fe20003800000 */
[----:B--2---:R-:W-:Y:S02]  /*5780*/  IADD3 R37, P1, R39, 0x8, RZ ;  /* 0x0000000827257810 */ /* 0x004fe40007f3e0ff */
[----:B------:R-:W-:-:S03]  /*5790*/  F2FP.F16.E4M3.UNPACK_B R36, R36 ;  /* 0x00000024ff24723e */ /* 0x000fc600020006ff */
[----:B------:R-:W-:Y:S01]  /*57a0*/  IMAD.X R32, RZ, RZ, R33, P1 ;  /* 0x000000ffff207224 */ /* 0x000fe200008e0621 */
[----:B------:R-:W-:Y:S01]  /*57b0*/  ISETP.GE.AND P1, PT, R38, 0x9, PT ;  /* 0x000000092600780c */ /* 0x000fe20003f26270 */
[----:B------:R-:W-:Y:S02]  /*57c0*/  HADD2.F32 R36, -RZ, R36.H0_H0 ;  /* 0x20000024ff247230 */ /* 0x000fe40000004100 */
[----:B------:R-:W-:Y:S01]  /*57d0*/  IMAD R32, R32, UR6, RZ ;  /* 0x0000000620207c24 */ /* 0x000fe2000f8e02ff */
[----:B------:R-:W-:Y:S01]  /*57e0*/  ISETP.LT.OR P5, PT, R35, 0x1, !P1 ;  /* 0x000000012300780c */ /* 0x000fe20004fa1670 */
[----:B------:R-:W-:-:S04]  /*57f0*/  IMAD.WIDE.U32 R30, R37, UR6, R30 ;  /* 0x00000006251e7c25 */ /* 0x000fc8000f8e001e */
[----:B------:R-:W-:Y:S01]  /*5800*/  FMUL R36, R36, UR23 ;  /* 0x0000001724247c20 */ /* 0x000fe20008400000 */
[----:B------:R-:W-:-:S03]  /*5810*/  IMAD R37, R37, UR7, R32 ;  /* 0x0000000725257c24 */ /* 0x000fc6000f8e0220 */
[----:B------:R-:W-:Y:S01]  /*5820*/  FFMA R36, R227, UR22, R36 ;  /* 0x00000016e3247c23 */ /* 0x000fe20008000024 */
[----:B------:R-:W-:Y:S02]  /*5830*/  IADD3 R30, P4, R30, UR8, RZ ;  /* 0x000000081e1e7c10 */ /* 0x000fe4000ff9e0ff */
[----:B------:R-:W-:Y:S02]  /*5840*/  PRMT R32, RZ, 0x7610, R32 ;  /* 0x00007610ff207816 */ /* 0x000fe40000000020 */
[----:B------:R-:W-:Y:S02]  /*5850*/  F2FP.SATFINITE.E4M3.F32.PACK_AB_MERGE_C R33, RZ, R36, RZ ;  /* 0x00000024ff21723e */ /* 0x000fe400048070ff */
[----:B------:R-:W-:-:S03]  /*5860*/  IADD3.X R31, R31, UR9, R37, P4, !PT ;  /* 0x000000091f1f7c10 */ /* 0x000fc6000a7fe425 */
[----:B------:R2:W-:Y:S01]  /*5870*/  @!P3 STG.E.U8 desc[UR20][R24.64+0x1], R33 ;  /* 0x000001211800b986 */ /* 0x0005e2000c101114 */
[----:B------:R-:W-:Y:S05]  /*5880*/  @P5 BRA `(.L_x_38) ;  /* 0x0000000000045947 */ /* 0x000fea0003800000 */
[----:B------:R4:W5:Y:S02]  /*5890*/  LDG.E.U8 R32, desc[UR20][R30.64] ;  /* 0x000000141e207981 */ /* 0x000964000c1e1100 */
.L_x_38:
[----:B------:R-:W-:Y:S05]  /*58a0*/  BSYNC B1 ;  /* 0x0000000000017941 */ /* 0x000fea0003800000 */
.L_x_37:
[----:B-----5:R-:W-:Y:S01]  /*58b0*/  LOP3.LUT R32, R32, 0xff, RZ, 0xc0, !PT ;  /* 0x000000ff20207812 */ /* 0x020fe200078ec0ff */
[----:B------:R-:W-:Y:S01]  /*58c0*/  BSSY B1, `(.L_x_39) ;  /* 0x000000b000017945 */ /* 0x000fe20003800000 */
[----:B------:R-:W-:Y:S02]  /*58d0*/  ISETP.LT.OR P3, PT, R35, 0x2, !P1 ;  /* 0x000000022300780c */ /* 0x000fe40004f61670 */
[----:B------:R-:W-:-:S05]  /*58e0*/  F2FP.F16.E4M3.UNPACK_B R32, R32 ;  /* 0x00000020ff20723e */ /* 0x000fca00020006ff */
[----:B------:R-:W-:-:S05]  /*58f0*/  HADD2.F32 R32, -RZ, R32.H0_H0 ;  /* 0x20000020ff207230 */ /* 0x000fca0000004100 */
[----:B--2---:R-:W-:Y:S01]  /*5900*/  FMUL R33, R32, UR23 ;  /* 0x0000001720217c20 */ /* 0x004fe20008400000 */
[----:B------:R-:W-:-:S03]  /*5910*/  PRMT R32, RZ, 0x7610, R32 ;  /* 0x00007610ff207816 */ /* 0x000fc60000000020 */
[----:B------:R-:W-:-:S05]  /*5920*/  FFMA R33, R226, UR22, R33 ;  /* 0x00000016e2217c23 */ /* 0x000fca0008000021 */
[----:B------:R-:W-:-:S05]  /*5930*/  F2FP.SATFINITE.E4M3.F32.PACK_AB_MERGE_C R33, RZ, R33, RZ ;  /* 0x00000021ff21723e */ /* 0x000fca00048070ff */
[----:B------:R2:W-:Y:S01]  /*5940*/  @!P5 STG.E.U8 desc[UR20][R26.64], R33 ;  /* 0x000000211a00d986 */ /* 0x0005e2000c101114 */
[----:B------:R-:W-:Y:S05]  /*5950*/  @P3 BRA `(.L_x_40) ;  /* 0x0000000000043947 */ /* 0x000fea0003800000 */
[----:B------:R0:W5:Y:S02]  /*5960*/  LDG.E.U8 R32, desc[UR20][R30.64+0x1] ;  /* 0x000001141e207981 */ /* 0x000164000c1e1100 */
.L_x_40:
[----:B------:R-:W-:Y:S05]  /*5970*/  BSYNC B1 ;  /* 0x0000000000017941 */ /* 0x000fea0003800000 */
.L_x_39:
[----:B-----5:R-:W-:Y:S01]  /*5980*/  LOP3.LUT R32, R32, 0xff, RZ, 0xc0, !PT ;  /* 0x000000ff20207812 */ /* 0x020fe200078ec0ff */
[----:B------:R-:W-:Y:S01]  /*5990*/  BSSY B1, `(.L_x_41) ;  /* 0x000000b000017945 */ /* 0x000fe20003800000 */
[----:B------:R-:W-:Y:S02]  /*59a0*/  ISETP.LT.OR P4, PT, R35, 0x9, !P0 ;  /* 0x000000092300780c */ /* 0x000fe40004781670 */
[----:B------:R-:W-:-:S05]  /*59b0*/  F2FP.F16.E4M3.UNPACK_B R32, R32 ;  /* 0x00000020ff20723e */ /* 0x000fca00020006ff */
[----:B------:R-:W-:-:S05]  /*59c0*/  HADD2.F32 R32, -RZ, R32.H0_H0 ;  /* 0x20000020ff207230 */ /* 0x000fca0000004100 */
[----:B------:R-:W-:-:S04]  /*59d0*/  FMUL R32, R32, UR23 ;  /* 0x0000001720207c20 */ /* 0x000fc80008400000 */
[----:B------:R-:W-:-:S05]  /*59e0*/  FFMA R32, R225, UR22, R32 ;  /* 0x00000016e1207c23 */ /* 0x000fca0008000020 */
[----:B--2---:R-:W-:Y:S02]  /*59f0*/  F2FP.SATFINITE.E4M3.F32.PACK_AB_MERGE_C R33, RZ, R32, RZ ;  /* 0x00000020ff21723e */ /* 0x004fe400048070ff */
[----:B------:R-:W-:-:S03]  /*5a00*/  PRMT R32, RZ, 0x7610, R32 ;  /* 0x00007610ff207816 */ /* 0x000fc60000000020 */
[----:B------:R2:W-:Y:S01]  /*5a10*/  @!P3 STG.E.U8 desc[UR20][R26.64+0x1], R33 ;  /* 0x000001211a00b986 */ /* 0x0005e2000c101114 */
[----:B------:R-:W-:Y:S05]  /*5a20*/  @P4 BRA `(.L_x_42) ;  /* 0x0000000000044947 */ /* 0x000fea0003800000 */
[----:B------:R0:W5:Y:S02]  /*5a30*/  LDG.E.U8 R32, desc[UR20][R28.64+0x8] ;  /* 0x000008141c207981 */ /* 0x000164000c1e1100 */
.L_x_42:
[----:B------:R-:W-:Y:S05]  /*5a40*/  BSYNC B1 ;  /* 0x0000000000017941 */ /* 0x000fea0003800000 */
.L_x_41:
        /* <DEDUP_REMOVED lines=12> */
.L_x_44:
[----:B------:R-:W-:Y:S05]  /*5b10*/  BSYNC B1 ;  /* 0x0000000000017941 */ /* 0x000fea0003800000 */
.L_x_43:
        /* <DEDUP_REMOVED lines=12> */
.L_x_46:
[----:B------:R-:W-:Y:S05]  /*5be0*/  BSYNC B1 ;  /* 0x0000000000017941 */ /* 0x000fea0003800000 */
.L_x_45:
        /* <DEDUP_REMOVED lines=12> */
.L_x_48:
[----:B------:R-:W-:Y:S05]  /*5cb0*/  BSYNC B1 ;  /* 0x0000000000017941 */ /* 0x000fea0003800000 */
.L_x_47:
        /* <DEDUP_REMOVED lines=12> */
.L_x_50:
[----:B------:R-:W-:Y:S05]  /*5d80*/  BSYNC B1 ;  /* 0x0000000000017941 */ /* 0x000fea0003800000 */
.L_x_49:
        /* <DEDUP_REMOVED lines=12> */
.L_x_52:
[----:B------:R-:W-:Y:S05]  /*5e50*/  BSYNC B1 ;  /* 0x0000000000017941 */ /* 0x000fea0003800000 */
.L_x_51:
        /* <DEDUP_REMOVED lines=12> */
.L_x_54:
[----:B------:R-:W-:Y:S05]  /*5f20*/  BSYNC B1 ;  /* 0x0000000000017941 */ /* 0x000fea0003800000 */
.L_x_53:
        /* <DEDUP_REMOVED lines=12> */
.L_x_56:
[----:B------:R-:W-:Y:S05]  /*5ff0*/  BSYNC B1 ;  /* 0x0000000000017941 */ /* 0x000fea0003800000 */
.L_x_55:
        /* <DEDUP_REMOVED lines=12> */
.L_x_58:
[----:B------:R-:W-:Y:S05]  /*60c0*/  BSYNC B1 ;  /* 0x0000000000017941 */ /* 0x000fea0003800000 */
.L_x_57:
        /* <DEDUP_REMOVED lines=12> */
.L_x_60:
[----:B------:R-:W-:Y:S05]  /*6190*/  BSYNC B1 ;  /* 0x0000000000017941 */ /* 0x000fea0003800000 */
.L_x_59:
        /* <DEDUP_REMOVED lines=12> */
.L_x_62:
[----:B------:R-:W-:Y:S05]  /*6260*/  BSYNC B1 ;  /* 0x0000000000017941 */ /* 0x000fea0003800000 */
.L_x_61:
        /* <DEDUP_REMOVED lines=12> */
.L_x_64:
[----:B------:R-:W-:Y:S05]  /*6330*/  BSYNC B1 ;  /* 0x0000000000017941 */ /* 0x000fea0003800000 */
.L_x_63:
        /* <DEDUP_REMOVED lines=12> */
.L_x_66:
[----:B------:R-:W-:Y:S05]  /*6400*/  BSYNC B1 ;  /* 0x0000000000017941 */ /* 0x000fea0003800000 */
.L_x_65:
        /* <DEDUP_REMOVED lines=12> */
.L_x_68:
[----:B------:R-:W-:Y:S05]  /*64d0*/  BSYNC B1 ;  /* 0x0000000000017941 */ /* 0x000fea0003800000 */
.L_x_67:
        /* <DEDUP_REMOVED lines=12> */
.L_x_70:
[----:B------:R-:W-:Y:S05]  /*65a0*/  BSYNC B1 ;  /* 0x0000000000017941 */ /* 0x000fea0003800000 */
.L_x_69:
        /* <DEDUP_REMOVED lines=12> */
.L_x_72:
[----:B------:R-:W-:Y:S05]  /*6670*/  BSYNC B1 ;  /* 0x0000000000017941 */ /* 0x000fea0003800000 */
.L_x_71:
        /* <DEDUP_REMOVED lines=12> */
.L_x_74:
[----:B------:R-:W-:Y:S05]  /*6740*/  BSYNC B1 ;  /* 0x0000000000017941 */ /* 0x000fea0003800000 */
.L_x_73:
        /* <DEDUP_REMOVED lines=12> */
.L_x_76:
[----:B------:R-:W-:Y:S05]  /*6810*/  BSYNC B1 ;  /* 0x0000000000017941 */ /* 0x000fea0003800000 */
.L_x_75:
        /* <DEDUP_REMOVED lines=12> */
.L_x_78:
[----:B------:R-:W-:Y:S05]  /*68e0*/  BSYNC B1 ;  /* 0x0000000000017941 */ /* 0x000fea0003800000 */
.L_x_77:
        /* <DEDUP_REMOVED lines=12> */
.L_x_80:
[----:B------:R-:W-:Y:S05]  /*69b0*/  BSYNC B1 ;  /* 0x0000000000017941 */ /* 0x000fea0003800000 */
.L_x_79:
        /* <DEDUP_REMOVED lines=12> */
.L_x_82:
[----:B------:R-:W-:Y:S05]  /*6a80*/  BSYNC B1 ;  /* 0x0000000000017941 */ /* 0x000fea0003800000 */
.L_x_81:
        /* <DEDUP_REMOVED lines=12> */
.L_x_84:
[----:B------:R-:W-:Y:S05]  /*6b50*/  BSYNC B1 ;  /* 0x0000000000017941 */ /* 0x000fea0003800000 */
.L_x_83:
        /* <DEDUP_REMOVED lines=12> */
.L_x_86:
[----:B------:R-:W-:Y:S05]  /*6c20*/  BSYNC B1 ;  /* 0x0000000000017941 */ /* 0x000fea0003800000 */
.L_x_85:
        /* <DEDUP_REMOVED lines=12> */
.L_x_88:
[----:B------:R-:W-:Y:S05]  /*6cf0*/  BSYNC B1 ;  /* 0x0000000000017941 */ /* 0x000fea0003800000 */
.L_x_87:
        /* <DEDUP_REMOVED lines=12> */
.L_x_90:
[----:B------:R-:W-:Y:S05]  /*6dc0*/  BSYNC B1 ;  /* 0x0000000000017941 */ /* 0x000fea0003800000 */
.L_x_89:
        /* <DEDUP_REMOVED lines=12> */
.L_x_92:
[----:B------:R-:W-:Y:S05]  /*6e90*/  BSYNC B1 ;  /* 0x0000000000017941 */ /* 0x000fea0003800000 */
.L_x_91:
        /* <DEDUP_REMOVED lines=12> */
.L_x_94:
[----:B------:R-:W-:Y:S05]  /*6f60*/  BSYNC B1 ;  /* 0x0000000000017941 */ /* 0x000fea0003800000 */
.L_x_93:
        /* <DEDUP_REMOVED lines=12> */
.L_x_96:
[----:B------:R-:W-:Y:S05]  /*7030*/  BSYNC B1 ;  /* 0x0000000000017941 */ /* 0x000fea0003800000 */
.L_x_95:
        /* <DEDUP_REMOVED lines=12> */
.L_x_98:
[----:B------:R-:W-:Y:S05]  /*7100*/  BSYNC B1 ;  /* 0x0000000000017941 */ /* 0x000fea0003800000 */
.L_x_97:
        /* <DEDUP_REMOVED lines=12> */
.L_x_100:
[----:B------:R-:W-:Y:S05]  /*71d0*/  BSYNC B1 ;  /* 0x0000000000017941 */ /* 0x000fea0003800000 */
.L_x_99:
        /* <DEDUP_REMOVED lines=12> */
.L_x_102:
[----:B------:R-:W-:Y:S05]  /*72a0*/  BSYNC B1 ;  /* 0x0000000000017941 */ /* 0x000fea0003800000 */
.L_x_101:
        /* <DEDUP_REMOVED lines=12> */
.L_x_104:
[----:B------:R-:W-:Y:S05]  /*7370*/  BSYNC B1 ;  /* 0x0000000000017941 */ /* 0x000fea0003800000 */
.L_x_103:
        /* <DEDUP_REMOVED lines=12> */
.L_x_106:
[----:B------:R-:W-:Y:S05]  /*7440*/  BSYNC B1 ;  /* 0x0000000000017941 */ /* 0x000fea0003800000 */
.L_x_105:
        /* <DEDUP_REMOVED lines=12> */
.L_x_108:
[----:B------:R-:W-:Y:S05]  /*7510*/  BSYNC B1 ;  /* 0x0000000000017941 */ /* 0x000fea0003800000 */
.L_x_107:
        /* <DEDUP_REMOVED lines=12> */
.L_x_110:
[----:B------:R-:W-:Y:S05]  /*75e0*/  BSYNC B1 ;  /* 0x0000000000017941 */ /* 0x000fea0003800000 */
.L_x_109:
        /* <DEDUP_REMOVED lines=12> */
.L_x_112:
[----:B------:R-:W-:Y:S05]  /*76b0*/  BSYNC B1 ;  /* 0x0000000000017941 */ /* 0x000fea0003800000 */
.L_x_111:
        /* <DEDUP_REMOVED lines=12> */
.L_x_114:
[----:B------:R-:W-:Y:S05]  /*7780*/  BSYNC B1 ;  /* 0x0000000000017941 */ /* 0x000fea0003800000 */
.L_x_113:
        /* <DEDUP_REMOVED lines=12> */
.L_x_116:
[----:B------:R-:W-:Y:S05]  /*7850*/  BSYNC B1 ;  /* 0x0000000000017941 */ /* 0x000fea0003800000 */
.L_x_115:
        /* <DEDUP_REMOVED lines=12> */
.L_x_118:
[----:B------:R-:W-:Y:S05]  /*7920*/  BSYNC B1 ;  /* 0x0000000000017941 */ /* 0x000fea0003800000 */
.L_x_117:
        /* <DEDUP_REMOVED lines=12> */
.L_x_120:
[----:B------:R-:W-:Y:S05]  /*79f0*/  BSYNC B1 ;  /* 0x0000000000017941 */ /* 0x000fea0003800000 */
.L_x_119:
        /* <DEDUP_REMOVED lines=12> */
.L_x_122:
[----:B------:R-:W-:Y:S05]  /*7ac0*/  BSYNC B1 ;  /* 0x0000000000017941 */ /* 0x000fea0003800000 */
.L_x_121:
        /* <DEDUP_REMOVED lines=12> */
.L_x_124:
[----:B------:R-:W-:Y:S05]  /*7b90*/  BSYNC B1 ;  /* 0x0000000000017941 */ /* 0x000fea0003800000 */
.L_x_123:
        /* <DEDUP_REMOVED lines=12> */
.L_x_126:
[----:B------:R-:W-:Y:S05]  /*7c60*/  BSYNC B1 ;  /* 0x0000000000017941 */ /* 0x000fea0003800000 */
.L_x_125:
        /* <DEDUP_REMOVED lines=12> */
.L_x_128:
[----:B------:R-:W-:Y:S05]  /*7d30*/  BSYNC B1 ;  /* 0x0000000000017941 */ /* 0x000fea0003800000 */
.L_x_127:
        /* <DEDUP_REMOVED lines=12> */
.L_x_130:
[----:B------:R-:W-:Y:S05]  /*7e00*/  BSYNC B1 ;  /* 0x0000000000017941 */ /* 0x000fea0003800000 */
.L_x_129:
        /* <DEDUP_REMOVED lines=12> */
.L_x_132:
[----:B------:R-:W-:Y:S05]  /*7ed0*/  BSYNC B1 ;  /* 0x0000000000017941 */ /* 0x000fea0003800000 */
.L_x_131:
        /* <DEDUP_REMOVED lines=12> */
.L_x_134:
[----:B------:R-:W-:Y:S05]  /*7fa0*/  BSYNC B1 ;  /* 0x0000000000017941 */ /* 0x000fea0003800000 */
.L_x_133:
        /* <DEDUP_REMOVED lines=12> */
.L_x_136:
[----:B------:R-:W-:Y:S05]  /*8070*/  BSYNC B1 ;  /* 0x0000000000017941 */ /* 0x000fea0003800000 */
.L_x_135:
        /* <DEDUP_REMOVED lines=12> */
.L_x_138:
[----:B------:R-:W-:Y:S05]  /*8140*/  BSYNC B1 ;  /* 0x0000000000017941 */ /* 0x000fea0003800000 */
.L_x_137:
        /* <DEDUP_REMOVED lines=12> */
.L_x_140:
[----:B------:R-:W-:Y:S05]  /*8210*/  BSYNC B1 ;  /* 0x0000000000017941 */ /* 0x000fea0003800000 */
.L_x_139:
        /* <DEDUP_REMOVED lines=12> */
.L_x_142:
[----:B------:R-:W-:Y:S05]  /*82e0*/  BSYNC B1 ;  /* 0x0000000000017941 */ /* 0x000fea0003800000 */
.L_x_141:
        /* <DEDUP_REMOVED lines=12> */
.L_x_144:
[----:B------:R-:W-:Y:S05]  /*83b0*/  BSYNC B1 ;  /* 0x0000000000017941 */ /* 0x000fea0003800000 */
.L_x_143:
        /* <DEDUP_REMOVED lines=12> */
.L_x_146:
[----:B------:R-:W-:Y:S05]  /*8480*/  BSYNC B1 ;  /* 0x0000000000017941 */ /* 0x000fea0003800000 */
.L_x_145:
        /* <DEDUP_REMOVED lines=12> */
.L_x_148:
[----:B------:R-:W-:Y:S05]  /*8550*/  BSYNC B1 ;  /* 0x0000000000017941 */ /* 0x000fea0003800000 */
.L_x_147:
        /* <DEDUP_REMOVED lines=12> */
.L_x_150:
[----:B------:R-:W-:Y:S05]  /*8620*/  BSYNC B1 ;  /* 0x0000000000017941 */ /* 0x000fea0003800000 */
.L_x_149:
        /* <DEDUP_REMOVED lines=12> */
.L_x_152:
[----:B------:R-:W-:Y:S05]  /*86f0*/  BSYNC B1 ;  /* 0x0000000000017941 */ /* 0x000fea0003800000 */
.L_x_151:
        /* <DEDUP_REMOVED lines=12> */
.L_x_154:
[----:B------:R-:W-:Y:S05]  /*87c0*/  BSYNC B1 ;  /* 0x0000000000017941 */ /* 0x000fea0003800000 */
.L_x_153:
        /* <DEDUP_REMOVED lines=12> */
.L_x_156:
[----:B------:R-:W-:Y:S05]  /*8890*/  BSYNC B1 ;  /* 0x0000000000017941 */ /* 0x000fea0003800000 */
.L_x_155:
        /* <DEDUP_REMOVED lines=12> */
.L_x_158:
[----:B------:R-:W-:Y:S05]  /*8960*/  BSYNC B1 ;  /* 0x0000000000017941 */ /* 0x000fea0003800000 */
.L_x_157:
        /* <DEDUP_REMOVED lines=12> */
.L_x_160:
[----:B------:R-:W-:Y:S05]  /*8a30*/  BSYNC B1 ;  /* 0x0000000000017941 */ /* 0x000fea0003800000 */
.L_x_159:
        /* <DEDUP_REMOVED lines=12> */
.L_x_162:
[----:B------:R-:W-:Y:S05]  /*8b00*/  BSYNC B1 ;  /* 0x0000000000017941 */ /* 0x000fea0003800000 */
.L_x_161:
        /* <DEDUP_REMOVED lines=12> */
.L_x_164:
[----:B------:R-:W-:Y:S05]  /*8bd0*/  BSYNC B1 ;  /* 0x0000000000017941 */ /* 0x000fea0003800000 */
.L_x_163:
        /* <DEDUP_REMOVED lines=12> */
.L_x_166:
[----:B------:R-:W-:Y:S05]  /*8ca0*/  BSYNC B1 ;  /* 0x0000000000017941 */ /* 0x000fea0003800000 */
.L_x_165:
        /* <DEDUP_REMOVED lines=12> */
.L_x_168:
[----:B------:R-:W-:Y:S05]  /*8d70*/  BSYNC B1 ;  /* 0x0000000000017941 */ /* 0x000fea0003800000 */
.L_x_167:
        /* <DEDUP_REMOVED lines=12> */
.L_x_170:
[----:B------:R-:W-:Y:S05]  /*8e40*/  BSYNC B1 ;  /* 0x0000000000017941 */ /* 0x000fea0003800000 */
.L_x_169:
        /* <DEDUP_REMOVED lines=12> */
.L_x_172:
[----:B------:R-:W-:Y:S05]  /*8f10*/  BSYNC B1 ;  /* 0x0000000000017941 */ /* 0x000fea0003800000 */
.L_x_171:
        /* <DEDUP_REMOVED lines=12> */
.L_x_174:
[----:B------:R-:W-:Y:S05]  /*8fe0*/  BSYNC B1 ;  /* 0x0000000000017941 */ /* 0x000fea0003800000 */
.L_x_173:
        /* <DEDUP_REMOVED lines=12> */
.L_x_176:
[----:B------:R-:W-:Y:S05]  /*90b0*/  BSYNC B1 ;  /* 0x0000000000017941 */ /* 0x000fea0003800000 */
.L_x_175:
        /* <DEDUP_REMOVED lines=12> */
.L_x_178:
[----:B------:R-:W-:Y:S05]  /*9180*/  BSYNC B1 ;  /* 0x0000000000017941 */ /* 0x000fea0003800000 */
.L_x_177:
        /* <DEDUP_REMOVED lines=12> */
.L_x_180:
[----:B------:R-:W-:Y:S05]  /*9250*/  BSYNC B1 ;  /* 0x0000000000017941 */ /* 0x000fea0003800000 */
.L_x_179:
        /* <DEDUP_REMOVED lines=12> */
.L_x_182:
[----:B------:R-:W-:Y:S05]  /*9320*/  BSYNC B1 ;  /* 0x0000000000017941 */ /* 0x000fea0003800000 */
.L_x_181:
        /* <DEDUP_REMOVED lines=12> */
.L_x_184:
[----:B------:R-:W-:Y:S05]  /*93f0*/  BSYNC B1 ;  /* 0x0000000000017941 */ /* 0x000fea0003800000 */
.L_x_183:
        /* <DEDUP_REMOVED lines=12> */
.L_x_186:
[----:B------:R-:W-:Y:S05]  /*94c0*/  BSYNC B1 ;  /* 0x0000000000017941 */ /* 0x000fea0003800000 */
.L_x_185:
        /* <DEDUP_REMOVED lines=12> */
.L_x_188:
[----:B------:R-:W-:Y:S05]  /*9590*/  BSYNC B1 ;  /* 0x0000000000017941 */ /* 0x000fea0003800000 */
.L_x_187:
[----:B-----5:R-:W-:Y:S01]  /*95a0*/  LOP3.LUT R32, R32, 0xff, RZ, 0xc0, !PT ;  /* 0x000000ff20207812 */ /* 0x020fe200078ec0ff */
[----:B------:R-:W-:Y:S01]  /*95b0*/  BSSY B1, `(.L_x_189) ;  /* 0x000000b000017945 */ /* 0x000fe20003800000 */
[----:B------:R-:W-:Y:S02]  /*95c0*/  ISETP.LT.OR P4, PT, R35, 0x99, !P1 ;  /* 0x000000992300780c */ /* 0x000fe40004f81670 */
[----:B------:R-:W-:-:S05]  /*95d0*/  F2FP.F16.E4M3.UNPACK_B R32, R32 ;  /* 0x00000020ff20723e */ /* 0x000fca00020006ff */
[----:B------:R-:W-:-:S05]  /*95e0*/  HADD2.F32 R32, -RZ, R32.H0_H0 ;  /* 0x20000020ff207230 */ /* 0x000fca0000004100 */
[----:B------:R-:W-:-:S04]  /*95f0*/  FMUL R32, R32, UR23 ;  /* 0x0000001720207c20 */ /* 0x000fc80008400000 */
[----:B------:R-:W-:Y:S01]  /*9600*/  FFMA R32, R23, UR22, R32 ;  /* 0x0000001617207c23 */ /* 0x000fe20008000020 */
[----:B------:R-:W-:-:S04]  /*9610*/  PRMT R23, RZ, 0x7610, R23 ;  /* 0x00007610ff177816 */ /* 0x000fc80000000017 */
[----:B--2---:R-:W-:-:S05]  /*9620*/  F2FP.SATFINITE.E4M3.F32.PACK_AB_MERGE_C R33, RZ, R32, RZ ;  /* 0x00000020ff21723e */ /* 0x004fca00048070ff */
[----:B------:R2:W-:Y:S01]  /*9630*/  @!P3 STG.E.U8 desc[UR20][R24.64+0x99], R33 ;  /* 0x000099211800b986 */ /* 0x0005e2000c101114 */
[----:B------:R-:W-:Y:S05]  /*9640*/  @P4 BRA `(.L_x_190) ;  /* 0x0000000000044947 */ /* 0x000fea0003800000 */
[----:B------:R0:W5:Y:S02]  /*9650*/  LDG.E.U8 R23, desc[UR20][R30.64+0x98] ;  /* 0x000098141e177981 */ /* 0x000164000c1e1100 */
.L_x_190:
[----:B------:R-:W-:Y:S05]  /*9660*/  BSYNC B1 ;  /* 0x0000000000017941 */ /* 0x000fea0003800000 */
.L_x_189:
        /* <DEDUP_REMOVED lines=8> */
[----:B------:R-:W-:-:S05]  /*96f0*/  F2FP.SATFINITE.E4M3.F32.PACK_AB_MERGE_C R23, RZ, R23, RZ ;  /* 0x00000017ff17723e */ /* 0x000fca00048070ff */
[----:B------:R0:W-:Y:S01]  /*9700*/  @!P4 STG.E.U8 desc[UR20][R26.64+0x98], R23 ;  /* 0x000098171a00c986 */ /* 0x0001e2000c101114 */
[----:B------:R-:W-:Y:S05]  /*9710*/  @P3 BRA `(.L_x_192) ;  /* 0x0000000000043947 */ /* 0x000fea0003800000 */
[----:B------:R0:W5:Y:S02]  /*9720*/  LDG.E.U8 R22, desc[UR20][R30.64+0x99] ;  /* 0x000099141e167981 */ /* 0x000164000c1e1100 */
.L_x_192:
[----:B------:R-:W-:Y:S05]  /*9730*/  BSYNC B1 ;  /* 0x0000000000017941 */ /* 0x000fea0003800000 */
.L_x_191:
        /* <DEDUP_REMOVED lines=8> */
[----:B0-----:R-:W-:-:S05]  /*97c0*/  F2FP.SATFINITE.E4M3.F32.PACK_AB_MERGE_C R23, RZ, R22, RZ ;  /* 0x00000016ff17723e */ /* 0x001fca00048070ff */
[----:B------:R0:W-:Y:S01]  /*97d0*/  @!P3 STG.E.U8 desc[UR20][R26.64+0x99], R23 ;  /* 0x000099171a00b986 */ /* 0x0001e2000c101114 */
[----:B------:R-:W-:Y:S05]  /*97e0*/  @P4 BRA `(.L_x_194) ;  /* 0x0000000000044947 */ /* 0x000fea0003800000 */
[----:B------:R0:W5:Y:S02]  /*97f0*/  LDG.E.U8 R21, desc[UR20][R28.64+0xa0] ;  /* 0x0000a0141c157981 */ /* 0x000164000c1e1100 */
.L_x_194:
[----:B------:R-:W-:Y:S05]  /*9800*/  BSYNC B1 ;  /* 0x0000000000017941 */ /* 0x000fea0003800000 */
.L_x_193:
        /* <DEDUP_REMOVED lines=12> */
.L_x_196:
[----:B------:R-:W-:Y:S05]  /*98d0*/  BSYNC B1 ;  /* 0x0000000000017941 */ /* 0x000fea0003800000 */
.L_x_195:
        /* <DEDUP_REMOVED lines=12> */
.L_x_198:
[----:B------:R-:W-:Y:S05]  /*99a0*/  BSYNC B1 ;  /* 0x0000000000017941 */ /* 0x000fea0003800000 */
.L_x_197:
        /* <DEDUP_REMOVED lines=12> */
.L_x_200:
[----:B------:R-:W-:Y:S05]  /*9a70*/  BSYNC B1 ;  /* 0x0000000000017941 */ /* 0x000fea0003800000 */
.L_x_199:
        /* <DEDUP_REMOVED lines=12> */
.L_x_202:
[----:B------:R-:W-:Y:S05]  /*9b40*/  BSYNC B1 ;  /* 0x0000000000017941 */ /* 0x000fea0003800000 */
.L_x_201:
        /* <DEDUP_REMOVED lines=12> */
.L_x_204:
[----:B------:R-:W-:Y:S05]  /*9c10*/  BSYNC B1 ;  /* 0x0000000000017941 */ /* 0x000fea0003800000 */
.L_x_203:
        /* <DEDUP_REMOVED lines=12> */
.L_x_206:
[----:B------:R-:W-:Y:S05]  /*9ce0*/  BSYNC B1 ;  /* 0x0000000000017941 */ /* 0x000fea0003800000 */
.L_x_205:
        /* <DEDUP_REMOVED lines=12> */
.L_x_208:
[----:B------:R-:W-:Y:S05]  /*9db0*/  BSYNC B1 ;  /* 0x0000000000017941 */ /* 0x000fea0003800000 */
.L_x_207:
        /* <DEDUP_REMOVED lines=12> */
.L_x_210:
[----:B------:R-:W-:Y:S05]  /*9e80*/  BSYNC B1 ;  /* 0x0000000000017941 */ /* 0x000fea0003800000 */
.L_x_209:
        /* <DEDUP_REMOVED lines=12> */
.L_x_212:
[----:B------:R-:W-:Y:S05]  /*9f50*/  BSYNC B1 ;  /* 0x0000000000017941 */ /* 0x000fea0003800000 */
.L_x_211:
        /* <DEDUP_REMOVED lines=12> */
.L_x_214:
[----:B------:R-:W-:Y:S05]  /*a020*/  BSYNC B1 ;  /* 0x0000000000017941 */ /* 0x000fea0003800000 */
.L_x_213:
        /* <DEDUP_REMOVED lines=12> */
.L_x_216:
[----:B------:R-:W-:Y:S05]  /*a0f0*/  BSYNC B1 ;  /* 0x0000000000017941 */ /* 0x000fea0003800000 */
.L_x_215:
        /* <DEDUP_REMOVED lines=12> */
.L_x_218:
[----:B------:R-:W-:Y:S05]  /*a1c0*/  BSYNC B1 ;  /* 0x0000000000017941 */ /* 0x000fea0003800000 */
.L_x_217:
        /* <DEDUP_REMOVED lines=12> */
.L_x_220:
[----:B------:R-:W-:Y:S05]  /*a290*/  BSYNC B1 ;  /* 0x0000000000017941 */ /* 0x000fea0003800000 */
.L_x_219:
        /* <DEDUP_REMOVED lines=12> */
.L_x_222:
[----:B------:R-:W-:Y:S05]  /*a360*/  BSYNC B1 ;  /* 0x0000000000017941 */ /* 0x000fea0003800000 */
.L_x_221:
        /* <DEDUP_REMOVED lines=12> */
.L_x_224:
[----:B------:R-:W-:Y:S05]  /*a430*/  BSYNC B1 ;  /* 0x0000000000017941 */ /* 0x000fea0003800000 */
.L_x_223:
        /* <DEDUP_REMOVED lines=12> */
.L_x_226:
[----:B------:R-:W-:Y:S05]  /*a500*/  BSYNC B1 ;  /* 0x0000000000017941 */ /* 0x000fea0003800000 */
.L_x_225:
        /* <DEDUP_REMOVED lines=12> */
.L_x_228:
[----:B------:R-:W-:Y:S05]  /*a5d0*/  BSYNC B1 ;  /* 0x0000000000017941 */ /* 0x000fea0003800000 */
.L_x_227:
        /* <DEDUP_REMOVED lines=12> */
.L_x_230:
[----:B------:R-:W-:Y:S05]  /*a6a0*/  BSYNC B1 ;  /* 0x0000000000017941 */ /* 0x000fea0003800000 */
.L_x_229:
        /* <DEDUP_REMOVED lines=12> */
.L_x_232:
[----:B------:R-:W-:Y:S05]  /*a770*/  BSYNC B1 ;  /* 0x0000000000017941 */ /* 0x000fea0003800000 */
.L_x_231:
[----:B-----5:R-:W-:Y:S01]  /*a780*/  LOP3.LUT R2, R2, 0xff, RZ, 0xc0, !PT ;  /* 0x000000ff02027812 */ /* 0x020fe200078ec0ff */
[----:B------:R-:W-:Y:S01]  /*a790*/  BSSY B1, `(.L_x_233) ;  /* 0x000000b000017945 */ /* 0x000fe20003800000 */
[----:B------:R-:W-:Y:S02]  /*a7a0*/  ISETP.LT.OR P4, PT, R35, 0xc9, !P0 ;  /* 0x000000c92300780c */ /* 0x000fe40004781670 */
[----:B------:R-:W-:-:S05]  /*a7b0*/  F2FP.F16.E4M3.UNPACK_B R2, R2 ;  /* 0x00000002ff02723e */ /* 0x000fca00020006ff */
[----:B------:R-:W-:-:S05]  /*a7c0*/  HADD2.F32 R2, -RZ, R2.H0_H0 ;  /* 0x20000002ff027230 */ /* 0x000fca0000004100 */
[----:B0-----:R-:W-:-:S04]  /*a7d0*/  FMUL R3, R2, UR23 ;  /* 0x0000001702037c20 */ /* 0x001fc80008400000 */
[----:B------:R-:W-:Y:S01]  /*a7e0*/  FFMA R3, R0, UR22, R3 ;  /* 0x0000001600037c23 */ /* 0x000fe20008000003 */
[----:B------:R-:W-:-:S04]  /*a7f0*/  PRMT R0, RZ, 0x7610, R0 ;  /* 0x00007610ff007816 */ /* 0x000fc80000000000 */
[----:B------:R-:W-:-:S05]  /*a800*/  F2FP.SATFINITE.E4M3.F32.PACK_AB_MERGE_C R3, RZ, R3, RZ ;  /* 0x00000003ff03723e */ /* 0x000fca00048070ff */
[----:B------:R0:W-:Y:S01]  /*a810*/  @!P3 STG.E.U8 desc[UR20][R26.64+0xc1], R3 ;  /* 0x0000c1031a00b986 */ /* 0x0001e2000c101114 */
[----:B------:R-:W-:Y:S05]  /*a820*/  @P4 BRA `(.L_x_234) ;  /* 0x0000000000044947 */ /* 0x000fea0003800000 */
[----:B------:R0:W5:Y:S02]  /*a830*/  LDG.E.U8 R0, desc[UR20][R28.64+0xc8] ;  /* 0x0000c8141c007981 */ /* 0x000164000c1e1100 */
.L_x_234:
[----:B------:R-:W-:Y:S05]  /*a840*/  BSYNC B1 ;  /* 0x0000000000017941 */ /* 0x000fea0003800000 */
.L_x_233:
[----:B------:R-:W2:Y:S01]  /*a850*/  LDL.LU R2, [R1] ;  /* 0x0000000001027983 */ /* 0x000ea20000300800 */
[----:B-----5:R-:W-:Y:S01]  /*a860*/  LOP3.LUT R0, R0, 0xff, RZ, 0xc0, !PT ;  /* 0x000000ff00007812 */ /* 0x020fe200078ec0ff */
[----:B------:R-:W-:Y:S01]  /*a870*/  BSSY B1, `(.L_x_235) ;  /* 0x000000b000017945 */ /* 0x000fe20003800000 */
[----:B------:R-:W-:Y:S02]  /*a880*/  ISETP.LT.OR P3, PT, R35, 0xca, !P0 ;  /* 0x000000ca2300780c */ /* 0x000fe40004761670 */
[----:B------:R-:W-:-:S05]  /*a890*/  F2FP.F16.E4M3.UNPACK_B R0, R0 ;  /* 0x00000000ff00723e */ /* 0x000fca00020006ff */
[----:B------:R-:W-:-:S05]  /*a8a0*/  HADD2.F32 R0, -RZ, R0.H0_H0 ;  /* 0x20000000ff007230 */ /* 0x000fca0000004100 */
[----:B------:R-:W-:-:S04]  /*a8b0*/  FMUL R0, R0, UR23 ;  /* 0x0000001700007c20 */ /* 0x000fc80008400000 */
[----:B--2---:R-:W-:-:S05]  /*a8c0*/  FFMA R0, R2, UR22, R0 ;  /* 0x0000001602007c23 */ /* 0x004fca0008000000 */
[----:B0-----:R-:W-:Y:S02]  /*a8d0*/  F2FP.SATFINITE.E4M3.F32.PACK_AB_MERGE_C R3, RZ, R0, RZ ;  /* 0x00000000ff03723e */ /* 0x001fe400048070ff */
[----:B------:R-:W-:-:S03]  /*a8e0*/  PRMT R0, RZ, 0x7610, R0 ;  /* 0x00007610ff007816 */ /* 0x000fc60000000000 */
[----:B------:R0:W-:Y:S01]  /*a8f0*/  @!P4 STG.E.U8 desc[UR20][R24.64+0xc8], R3 ;  /* 0x0000c8031800c986 */ /* 0x0001e2000c101114 */
[----:B------:R-:W-:Y:S05]  /*a900*/  @P3 BRA `(.L_x_236) ;  /* 0x0000000000043947 */ /* 0x000fea0003800000 */
[----:B------:R2:W5:Y:S02]  /*a910*/  LDG.E.U8 R0, desc[UR20][R28.64+0xc9] ;  /* 0x0000c9141c007981 */ /* 0x000564000c1e1100 */
.L_x_236:
[----:B------:R-:W-:Y:S05]  /*a920*/  BSYNC B1 ;  /* 0x0000000000017941 */ /* 0x000fea0003800000 */
.L_x_235:
[----:B------:R-:W3:Y:S01]  /*a930*/  LDL.LU R2, [R1+0x4] ;  /* 0x0000040001027983 */ /* 0x000ee20000300800 */
[----:B-----5:R-:W-:Y:S01]  /*a940*/  LOP3.LUT R0, R0, 0xff, RZ, 0xc0, !PT ;  /* 0x000000ff00007812 */ /* 0x020fe200078ec0ff */
[----:B------:R-:W-:Y:S01]  /*a950*/  BSSY B1, `(.L_x_237) ;  /* 0x000000b000017945 */ /* 0x000fe20003800000 */
[----:B------:R-:W-:Y:S02]  /*a960*/  ISETP.LT.OR P4, PT, R35, 0xc9, !P1 ;  /* 0x000000c92300780c */ /* 0x000fe40004f81670 */
[----:B------:R-:W-:-:S05]  /*a970*/  F2FP.F16.E4M3.UNPACK_B R0, R0 ;  /* 0x00000000ff00723e */ /* 0x000fca00020006ff */
[----:B------:R-:W-:-:S05]  /*a980*/  HADD2.F32 R0, -RZ, R0.H0_H0 ;  /* 0x20000000ff007230 */ /* 0x000fca0000004100 */
[----:B------:R-:W-:-:S04]  /*a990*/  FMUL R0, R0, UR23 ;  /* 0x0000001700007c20 */ /* 0x000fc80008400000 */
[----:B---3--:R-:W-:-:S05]  /*a9a0*/  FFMA R0, R2, UR22, R0 ;  /* 0x0000001602007c23 */ /* 0x008fca0008000000 */
[----:B0-----:R-:W-:Y:S02]  /*a9b0*/  F2FP.SATFINITE.E4M3.F32.PACK_AB_MERGE_C R3, RZ, R0, RZ ;  /* 0x00000000ff03723e */ /* 0x001fe400048070ff */
[----:B------:R-:W-:-:S03]  /*a9c0*/  PRMT R0, RZ, 0x7610, R0 ;  /* 0x00007610ff007816 */ /* 0x000fc60000000000 */
[----:B------:R0:W-:Y:S01]  /*a9d0*/  @!P3 STG.E.U8 desc[UR20][R24.64+0xc9], R3 ;  /* 0x0000c9031800b986 */ /* 0x0001e2000c101114 */
[----:B------:R-:W-:Y:S05]  /*a9e0*/  @P4 BRA `(.L_x_238) ;  /* 0x0000000000044947 */ /* 0x000fea0003800000 */
[----:B------:R3:W5:Y:S02]  /*a9f0*/  LDG.E.U8 R0, desc[UR20][R30.64+0xc8] ;  /* 0x0000c8141e007981 */ /* 0x000764000c1e1100 */
.L_x_238:
[----:B------:R-:W-:Y:S05]  /*aa00*/  BSYNC B1 ;  /* 0x0000000000017941 */ /* 0x000fea0003800000 */
.L_x_237:
[----:B------:R-:W2:Y:S01]  /*aa10*/  LDL.LU R2, [R1+0x8] ;  /* 0x0000080001027983 */ /* 0x000ea20000300800 */
        /* <DEDUP_REMOVED lines=12> */
.L_x_240:
[----:B------:R-:W-:Y:S05]  /*aae0*/  BSYNC B1 ;  /* 0x0000000000017941 */ /* 0x000fea0003800000 */
.L_x_239:
        /* <DEDUP_REMOVED lines=13> */
.L_x_242:
[----:B------:R-:W-:Y:S05]  /*abc0*/  BSYNC B1 ;  /* 0x0000000000017941 */ /* 0x000fea0003800000 */
.L_x_241:
        /* <DEDUP_REMOVED lines=13> */
.L_x_244:
[----:B------:R-:W-:Y:S05]  /*aca0*/  BSYNC B1 ;  /* 0x0000000000017941 */ /* 0x000fea0003800000 */
.L_x_243:
        /* <DEDUP_REMOVED lines=13> */
.L_x_246:
[----:B------:R-:W-:Y:S05]  /*ad80*/  BSYNC B1 ;  /* 0x0000000000017941 */ /* 0x000fea0003800000 */
.L_x_245:
        /* <DEDUP_REMOVED lines=13> */
.L_x_248:
[----:B------:R-:W-:Y:S05]  /*ae60*/  BSYNC B1 ;  /* 0x0000000000017941 */ /* 0x000fea0003800000 */
.L_x_247:
        /* <DEDUP_REMOVED lines=13> */
.L_x_250:
[----:B------:R-:W-:Y:S05]  /*af40*/  BSYNC B1 ;  /* 0x0000000000017941 */ /* 0x000fea0003800000 */
.L_x_249:
        /* <DEDUP_REMOVED lines=13> */
.L_x_252:
[----:B------:R-:W-:Y:S05]  /*b020*/  BSYNC B1 ;  /* 0x0000000000017941 */ /* 0x000fea0003800000 */
.L_x_251:
        /* <DEDUP_REMOVED lines=13> */
.L_x_254:
[----:B------:R-:W-:Y:S05]  /*b100*/  BSYNC B1 ;  /* 0x0000000000017941 */ /* 0x000fea0003800000 */
.L_x_253:
        /* <DEDUP_REMOVED lines=13> */
.L_x_256:
[----:B------:R-:W-:Y:S05]  /*b1e0*/  BSYNC B1 ;  /* 0x0000000000017941 */ /* 0x000fea0003800000 */
.L_x_255:
        /* <DEDUP_REMOVED lines=13> */
.L_x_258:
[----:B------:R-:W-:Y:S05]  /*b2c0*/  BSYNC B1 ;  /* 0x0000000000017941 */ /* 0x000fea0003800000 */
.L_x_257:
        /* <DEDUP_REMOVED lines=13> */
.L_x_260:
[----:B------:R-:W-:Y:S05]  /*b3a0*/  BSYNC B1 ;  /* 0x0000000000017941 */ /* 0x000fea0003800000 */
.L_x_259:
        /* <DEDUP_REMOVED lines=13> */
.L_x_262:
[----:B------:R-:W-:Y:S05]  /*b480*/  BSYNC B1 ;  /* 0x0000000000017941 */ /* 0x000fea0003800000 */
.L_x_261:
        /* <DEDUP_REMOVED lines=13> */
.L_x_264:
[----:B------:R-:W-:Y:S05]  /*b560*/  BSYNC B1 ;  /* 0x0000000000017941 */ /* 0x000fea0003800000 */
.L_x_263:
        /* <DEDUP_REMOVED lines=13> */
.L_x_266:
[----:B------:R-:W-:Y:S05]  /*b640*/  BSYNC B1 ;  /* 0x0000000000017941 */ /* 0x000fea0003800000 */
.L_x_265:
        /* <DEDUP_REMOVED lines=13> */
.L_x_268:
[----:B------:R-:W-:Y:S05]  /*b720*/  BSYNC B1 ;  /* 0x0000000000017941 */ /* 0x000fea0003800000 */
.L_x_267:
        /* <DEDUP_REMOVED lines=13> */
.L_x_270:
[----:B------:R-:W-:Y:S05]  /*b800*/  BSYNC B1 ;  /* 0x0000000000017941 */ /* 0x000fea0003800000 */
.L_x_269:
        /* <DEDUP_REMOVED lines=13> */
.L_x_272:
[----:B------:R-:W-:Y:S05]  /*b8e0*/  BSYNC B1 ;  /* 0x0000000000017941 */ /* 0x000fea0003800000 */
.L_x_271:
        /* <DEDUP_REMOVED lines=13> */
.L_x_274:
[----:B------:R-:W-:Y:S05]  /*b9c0*/  BSYNC B1 ;  /* 0x0000000000017941 */ /* 0x000fea0003800000 */
.L_x_273:
        /* <DEDUP_REMOVED lines=13> */
.L_x_276:
[----:B------:R-:W-:Y:S05]  /*baa0*/  BSYNC B1 ;  /* 0x0000000000017941 */ /* 0x000fea0003800000 */
.L_x_275:
        /* <DEDUP_REMOVED lines=13> */
.L_x_278:
[----:B------:R-:W-:Y:S05]  /*bb80*/  BSYNC B1 ;  /* 0x0000000000017941 */ /* 0x000fea0003800000 */
.L_x_277:
        /* <DEDUP_REMOVED lines=13> */
.L_x_280:
[----:B------:R-:W-:Y:S05]  /*bc60*/  BSYNC B1 ;  /* 0x0000000000017941 */ /* 0x000fea0003800000 */
.L_x_279:
        /* <DEDUP_REMOVED lines=13> */
.L_x_282:
[----:B------:R-:W-:Y:S05]  /*bd40*/  BSYNC B1 ;  /* 0x0000000000017941 */ /* 0x000fea0003800000 */
.L_x_281:
        /* <DEDUP_REMOVED lines=13> */
.L_x_284:
[----:B------:R-:W-:Y:S05]  /*be20*/  BSYNC B1 ;  /* 0x0000000000017941 */ /* 0x000fea0003800000 */
.L_x_283:
        /* <DEDUP_REMOVED lines=13> */
.L_x_286:
[----:B------:R-:W-:Y:S05]  /*bf00*/  BSYNC B1 ;  /* 0x0000000000017941 */ /* 0x000fea0003800000 */
.L_x_285:
        /* <DEDUP_REMOVED lines=13> */
.L_x_288:
[----:B------:R-:W-:Y:S05]  /*bfe0*/  BSYNC B1 ;  /* 0x0000000000017941 */ /* 0x000fea0003800000 */
.L_x_287:
[----:B------:R-:W-:Y:S05]  /*bff0*/  @P1 BRA `(.L_x_289) ;  /* 0x00000020009c1947 */ /* 0x000fea0003800000 */
[----:B------:R-:W2:Y:S01]  /*c000*/  LDL.LU R2, [R1+0x6c] ;  /* 0x00006c0001027983 */ /* 0x000ea20000300800 */
[----:B-----5:R-:W-:-:S04]  /*c010*/  LOP3.LUT R0, R0, 0xff, RZ, 0xc0, !PT ;  /* 0x000000ff00007812 */ /* 0x020fc800078ec0ff */
[----:B------:R-:W-:-:S05]  /*c020*/  F2FP.F16.E4M3.UNPACK_B R0, R0 ;  /* 0x00000000ff00723e */ /* 0x000fca00020006ff */
[----:B------:R-:W-:-:S05]  /*c030*/  HADD2.F32 R0, -RZ, R0.H0_H0 ;  /* 0x20000000ff007230 */ /* 0x000fca0000004100 */
[----:B------:R-:W-:-:S04]  /*c040*/  FMUL R0, R0, UR23 ;  /* 0x0000001700007c20 */ /* 0x000fc80008400000 */
[----:B--2---:R-:W-:-:S05]  /*c050*/  FFMA R0, R2, UR22, R0 ;  /* 0x0000001602007c23 */ /* 0x004fca0008000000 */
[----:B0-----:R-:W-:-:S05]  /*c060*/  F2FP.SATFINITE.E4M3.F32.PACK_AB_MERGE_C R3, RZ, R0, RZ ;  /* 0x00000000ff03723e */ /* 0x001fca00048070ff */
[----:B------:R0:W-:Y:S01]  /*c070*/  STG.E.U8 desc[UR20][R26.64+0xf9], R3 ;  /* 0x0000f9031a007986 */ /* 0x0001e2000c101114 */
[----:B------:R-:W-:Y:S05]  /*c080*/  BRA `(.L_x_289) ;  /* 0x0000002000787947 */ /* 0x000fea0003800000 */
.L_x_32:
[----:B------:R-:W-:Y:S01]  /*c090*/  ISETP.GE.AND P1, PT, R38, 0x1, PT ;  /* 0x000000012600780c */ /* 0x000fe20003f26270 */
[----:B------:R-:W-:Y:S01]  /*c0a0*/  FMUL R228, R228, UR22 ;  /* 0x00000016e4e47c20 */ /* 0x000fe20008400000 */
[----:B------:R-:W-:Y:S01]  /*c0b0*/  FMUL R227, R227, UR22 ;  /* 0x00000016e3e37c20 */ /* 0x000fe20008400000 */
[----:B------:R-:W-:Y:S01]  /*c0c0*/  ISETP.GE.AND P0, PT, R38, 0x9, PT ;  /* 0x000000092600780c */ /* 0x000fe20003f06270 */
[----:B------:R-:W-:Y:S01]  /*c0d0*/  FMUL R226, R226, UR22 ;  /* 0x00000016e2e27c20 */ /* 0x000fe20008400000 */
[C---:B------:R-:W-:Y:S02]  /*c0e0*/  ISETP.LT.OR P4, PT, R35.reuse, 0x1, !P1 ;  /* 0x000000012300780c */ /* 0x040fe40004f81670 */
[----:B------:R-:W-:Y:S02]  /*c0f0*/  ISETP.LT.OR P5, PT, R35, 0x2, !P1 ;  /* 0x000000022300780c */ /* 0x000fe40004fa1670 */
[----:B------:R-:W-:Y:S02]  /*c100*/  F2FP.SATFINITE.E4M3.F32.PACK_AB_MERGE_C R29, RZ, R228, RZ ;  /* 0x000000e4ff1d723e */ /* 0x000fe400048070ff */
[----:B------:R-:W-:-:S02]  /*c110*/  F2FP.SATFINITE.E4M3.F32.PACK_AB_MERGE_C R227, RZ, R227, RZ ;  /* 0x000000e3ffe3723e */ /* 0x000fc400048070ff */
[----:B------:R-:W-:Y:S01]  /*c120*/  ISETP.LT.OR P3, PT, R35, 0x1, !P0 ;  /* 0x000000012300780c */ /* 0x000fe20004761670 */
[----:B------:R-:W-:-:S04]  /*c130*/  FMUL R225, R225, UR22 ;  /* 0x00000016e1e17c20 */ /* 0x000fc80008400000 */
[----:B------:R0:W-:Y:S01]  /*c140*/  @!P4 STG.E.U8 desc[UR20][R24.64], R29 ;  /* 0x0000001d1800c986 */ /* 0x0001e2000c101114 */
[----:B------:R-:W-:-:S03]  /*c150*/  ISETP.LT.OR P4, PT, R35, 0x2, !P0 ;  /* 0x000000022300780c */ /* 0x000fc60004781670 */
[----:B------:R2:W-:Y:S01]  /*c160*/  @!P5 STG.E.U8 desc[UR20][R24.64+0x1], R227 ;  /* 0x000001e31800d986 */ /* 0x0005e2000c101114 */
[C---:B------:R-:W-:Y:S01]  /*c170*/  ISETP.LT.OR P5, PT, R35.reuse, 0x9, !P1 ;  /* 0x000000092300780c */ /* 0x040fe20004fa1670 */
[----:B------:R-:W-:Y:S01]  /*c180*/  FMUL R224, R224, UR22 ;  /* 0x00000016e0e07c20 */ /* 0x000fe20008400000 */
[----:B------:R-:W-:Y:S01]  /*c190*/  ISETP.LT.OR P6, PT, R35, 0xa, !P1 ;  /* 0x0000000a2300780c */ /* 0x000fe20004fc1670 */
[----:B------:R-:W-:Y:S01]  /*c1a0*/  FMUL R223, R223, UR22 ;  /* 0x00000016dfdf7c20 */ /* 0x000fe20008400000 */
[----:B------:R-:W-:Y:S02]  /*c1b0*/  F2FP.SATFINITE.E4M3.F32.PACK_AB_MERGE_C R31, RZ, R226, RZ ;  /* 0x000000e2ff1f723e */ /* 0x000fe400048070ff */
[----:B------:R-:W-:Y:S02]  /*c1c0*/  F2FP.SATFINITE.E4M3.F32.PACK_AB_MERGE_C R225, RZ, R225, RZ ;  /* 0x000000e1ffe1723e */ /* 0x000fe400048070ff */
[----:B0-----:R-:W-:Y:S01]  /*c1d0*/  F2FP.SATFINITE.E4M3.F32.PACK_AB_MERGE_C R29, RZ, R224, RZ ;  /* 0x000000e0ff1d723e */ /* 0x001fe200048070ff */
[----:B------:R-:W-:Y:S01]  /*c1e0*/  @!P3 STG.E.U8 desc[UR20][R26.64], R31 ;  /* 0x0000001f1a00b986 */ /* 0x000fe2000c101114 */
[----:B------:R-:W-:-:S02]  /*c1f0*/  F2FP.SATFINITE.E4M3.F32.PACK_AB_MERGE_C R223, RZ, R223, RZ ;  /* 0x000000dfffdf723e */ /* 0x000fc400048070ff */
[C---:B------:R-:W-:Y:S01]  /*c200*/  ISETP.LT.OR P3, PT, R35.reuse, 0x9, !P0 ;  /* 0x000000092300780c */ /* 0x040fe20004761670 */
[----:B------:R-:W-:Y:S01]  /*c210*/  @!P4 STG.E.U8 desc[UR20][R26.64+0x1], R225 ;  /* 0x000001e11a00c986 */ /* 0x000fe2000c101114 */
[----:B------:R-:W-:-:S03]  /*c220*/  ISETP.LT.OR P4, PT, R35, 0xa, !P0 ;  /* 0x0000000a2300780c */ /* 0x000fc60004781670 */
[----:B------:R0:W-:Y:S01]  /*c230*/  @!P5 STG.E.U8 desc[UR20][R24.64+0x8], R29 ;  /* 0x0000081d1800d986 */ /* 0x0001e2000c101114 */
[----:B------:R-:W-:Y:S01]  /*c240*/  ISETP.LT.OR P5, PT, R35, 0x11, !P1 ;  /* 0x000000112300780c */ /* 0x000fe20004fa1670 */
[----:B------:R-:W-:Y:S01]  /*c250*/  FMUL R222, R222, UR22 ;  /* 0x00000016dede7c20 */ /* 0x000fe20008400000 */
[----:B------:R-:W-:Y:S01]  /*c260*/  FMUL R221, R221, UR22 ;  /* 0x00000016dddd7c20 */ /* 0x000fe20008400000 */
[----:B------:R-:W-:Y:S01]  /*c270*/  FMUL R220, R220, UR22 ;  /* 0x00000016dcdc7c20 */ /* 0x000fe20008400000 */
[----:B------:R-:W-:Y:S01]  /*c280*/  @!P6 STG.E.U8 desc[UR20][R24.64+0x9], R223 ;  /* 0x000009df1800e986 */ /* 0x000fe2000c101114 */
[----:B------:R-:W-:Y:S01]  /*c290*/  ISETP.LT.OR P6, PT, R35, 0x12, !P1 ;  /* 0x000000122300780c */ /* 0x000fe20004fc1670 */
[----:B------:R-:W-:Y:S01]  /*c2a0*/  FMUL R219, R219, UR22 ;  /* 0x00000016dbdb7c20 */ /* 0x000fe20008400000 */
[----:B------:R-:W-:Y:S01]  /*c2b0*/  F2FP.SATFINITE.E4M3.F32.PACK_AB_MERGE_C R33, RZ, R222, RZ ;  /* 0x000000deff21723e */ /* 0x000fe200048070ff */
[----:B--2---:R-:W2:Y:S01]  /*c2c0*/  LDL.LU R227, [R1+0x8] ;  /* 0x0000080001e37983 */ /* 0x004ea20000300800 */
[----:B------:R-:W-:-:S02]  /*c2d0*/  F2FP.SATFINITE.E4M3.F32.PACK_AB_MERGE_C R221, RZ, R221, RZ ;  /* 0x000000ddffdd723e */ /* 0x000fc400048070ff */
[----:B0-----:R-:W-:Y:S01]  /*c2e0*/  F2FP.SATFINITE.E4M3.F32.PACK_AB_MERGE_C R29, RZ, R220, RZ ;  /* 0x000000dcff1d723e */ /* 0x001fe200048070ff */
[----:B------:R-:W3:Y:S04]  /*c2f0*/  LDL.LU R226, [R1+0x4] ;  /* 0x0000040001e27983 */ /* 0x000ee80000300800 */
[----:B------:R-:W4:Y:S01]  /*c300*/  LDL.LU R224, [R1] ;  /* 0x0000000001e07983 */ /* 0x000f220000300800 */
[----:B------:R-:W-:-:S03]  /*c310*/  F2FP.SATFINITE.E4M3.F32.PACK_AB_MERGE_C R219, RZ, R219, RZ ;  /* 0x000000dbffdb723e */ /* 0x000fc600048070ff */
[----:B------:R-:W-:Y:S01]  /*c320*/  @!P3 STG.E.U8 desc[UR20][R26.64+0x8], R33 ;  /* 0x000008211a00b986 */ /* 0x000fe2000c101114 */
[----:B------:R-:W-:-:S03]  /*c330*/  ISETP.LT.OR P3, PT, R35, 0x11, !P0 ;  /* 0x000000112300780c */ /* 0x000fc60004761670 */
        /* <DEDUP_REMOVED lines=11> */
[----:B------:R-:W-:Y:S01]  /*c3f0*/  FMUL R214, R214, UR22 ;  /* 0x00000016d6d67c20 */ /* 0x000fe20008400000 */
[----:B------:R-:W-:Y:S01]  /*c400*/  F2FP.SATFINITE.E4M3.F32.PACK_AB_MERGE_C R217, RZ, R217, RZ ;  /* 0x000000d9ffd9723e */ /* 0x000fe200048070ff */
[----:B------:R-:W-:Y:S01]  /*c410*/  FMUL R213, R213, UR22 ;  /* 0x00000016d5d57c20 */ /* 0x000fe20008400000 */
[----:B0-----:R-:W-:Y:S01]  /*c420*/  F2FP.SATFINITE.E4M3.F32.PACK_AB_MERGE_C R29, RZ, R216, RZ ;  /* 0x000000d8ff1d723e */ /* 0x001fe200048070ff */
[----:B------:R-:W-:Y:S01]  /*c430*/  @!P3 STG.E.U8 desc[UR20][R26.64+0x10], R31 ;  /* 0x0000101f1a00b986 */ /* 0x000fe2000c101114 */
[----:B------:R-:W-:-:S02]  /*c440*/  F2FP.SATFINITE.E4M3.F32.PACK_AB_MERGE_C R215, RZ, R215, RZ ;  /* 0x000000d7ffd7723e */ /* 0x000fc400048070ff */
[C---:B------:R-:W-:Y:S01]  /*c450*/  ISETP.LT.OR P3, PT, R35.reuse, 0x19, !P0 ;  /* 0x000000192300780c */ /* 0x040fe20004761670 */
[----:B------:R-:W-:Y:S01]  /*c460*/  @!P4 STG.E.U8 desc[UR20][R26.64+0x11], R217 ;  /* 0x000011d91a00c986 */ /* 0x000fe2000c101114 */
[----:B------:R-:W-:-:S03]  /*c470*/  ISETP.LT.OR P4, PT, R35, 0x1a, !P0 ;  /* 0x0000001a2300780c */ /* 0x000fc60004781670 */
[----:B------:R0:W-:Y:S01]  /*c480*/  @!P5 STG.E.U8 desc[UR20][R24.64+0x18], R29 ;  /* 0x0000181d1800d986 */ /* 0x0001e2000c101114 */
[C---:B------:R-:W-:Y:S01]  /*c490*/  ISETP.LT.OR P5, PT, R35.reuse, 0x21, !P1 ;  /* 0x000000212300780c */ /* 0x040fe20004fa1670 */
[----:B------:R-:W-:Y:S02]  /*c4a0*/  FMUL R212, R212, UR22 ;  /* 0x00000016d4d47c20 */ /* 0x000fe40008400000 */
[----:B------:R-:W-:Y:S01]  /*c4b0*/  @!P6 STG.E.U8 desc[UR20][R24.64+0x19], R215 ;  /* 0x000019d71800e986 */ /* 0x000fe2000c101114 */
[----:B------:R-:W-:Y:S01]  /*c4c0*/  ISETP.LT.OR P6, PT, R35, 0x22, !P1 ;  /* 0x000000222300780c */ /* 0x000fe20004fc1670 */
[----:B------:R-:W-:Y:S01]  /*c4d0*/  FMUL R211, R211, UR22 ;  /* 0x00000016d3d37c20 */ /* 0x000fe20008400000 */
[----:B------:R-:W-:Y:S01]  /*c4e0*/  F2FP.SATFINITE.E4M3.F32.PACK_AB_MERGE_C R33, RZ, R214, RZ ;  /* 0x000000d6ff21723e */ /* 0x000fe200048070ff */
[----:B------:R-:W-:Y:S01]  /*c4f0*/  FMUL R210, R210, UR22 ;  /* 0x00000016d2d27c20 */ /* 0x000fe20008400000 */
[----:B------:R-:W-:Y:S01]  /*c500*/  F2FP.SATFINITE.E4M3.F32.PACK_AB_MERGE_C R213, RZ, R213, RZ ;  /* 0x000000d5ffd5723e */ /* 0x000fe200048070ff */
[----:B------:R-:W-:Y:S01]  /*c510*/  FMUL R209, R209, UR22 ;  /* 0x00000016d1d17c20 */ /* 0x000fe20008400000 */
        /* <DEDUP_REMOVED lines=8> */
[----:B------:R-:W-:-:S03]  /*c5a0*/  ISETP.LT.OR P5, PT, R35, 0x29, !P1 ;  /* 0x000000292300780c */ /* 0x000fc60004fa1670 */
        /* <DEDUP_REMOVED lines=240> */
[----:B------:R1:W-:Y:S01]  /*d4b0*/  @!P6 STG.E.U8 desc[UR20][R24.64+0x99], R23 ;  /* 0x000099171800e986 */ /* 0x0003e2000c101114 */
        /* <DEDUP_REMOVED lines=11> */
[----:B------:R0:W-:Y:S01]  /*d570*/  @!P4 STG.E.U8 desc[UR20][R26.64+0x99], R21 ;  /* 0x000099151a00c986 */ /* 0x0001e2000c101114 */
[----:B------:R-:W-:-:S03]  /*d580*/  ISETP.LT.OR P4, PT, R35, 0xa2, !P0 ;  /* 0x000000a22300780c */ /* 0x000fc60004781670 */
[----:B------:R-:W-:Y:S01]  /*d590*/  @!P5 STG.E.U8 desc[UR20][R24.64+0xa0], R29 ;  /* 0x0000a01d1800d986 */ /* 0x000fe2000c101114 */
[----:B------:R-:W-:-:S03]  /*d5a0*/  ISETP.LT.OR P5, PT, R35, 0xa9, !P1 ;  /* 0x000000a92300780c */ /* 0x000fc60004fa1670 */
[----:B------:R2:W-:Y:S01]  /*d5b0*/  @!P6 STG.E.U8 desc[UR20][R24.64+0xa1], R19 ;  /* 0x0000a1131800e986 */ /* 0x0005e2000c101114 */
[----:B------:R-:W-:Y:S01]  /*d5c0*/  ISETP.LT.OR P6, PT, R35, 0xaa, !P1 ;  /* 0x000000aa2300780c */ /* 0x000fe20004fc1670 */
[----:B------:R-:W-:Y:S01]  /*d5d0*/  FMUL R15, R15, UR22 ;  /* 0x000000160f0f7c20 */ /* 0x000fe20008400000 */
[----:B-1----:R-:W-:Y:S01]  /*d5e0*/  F2FP.SATFINITE.E4M3.F32.PACK_AB_MERGE_C R23, RZ, R18, RZ ;  /* 0x00000012ff17723e */ /* 0x002fe200048070ff */
[----:B------:R-:W-:Y:S01]  /*d5f0*/  FMUL R14, R14, UR22 ;  /* 0x000000160e0e7c20 */ /* 0x000fe20008400000 */
[----:B------:R-:W-:Y:S01]  /*d600*/  F2FP.SATFINITE.E4M3.F32.PACK_AB_MERGE_C R17, RZ, R17, RZ ;  /* 0x00000011ff11723e */ /* 0x000fe200048070ff */
[----:B------:R-:W-:Y:S01]  /*d610*/  FMUL R13, R13, UR22 ;  /* 0x000000160d0d7c20 */ /* 0x000fe20008400000 */
[----:B0-----:R-:W-:Y:S01]  /*d620*/  F2FP.SATFINITE.E4M3.F32.PACK_AB_MERGE_C R21, RZ, R16, RZ ;  /* 0x00000010ff15723e */ /* 0x001fe200048070ff */
[----:B------:R-:W-:Y:S01]  /*d630*/  @!P3 STG.E.U8 desc[UR20][R26.64+0xa0], R23 ;  /* 0x0000a0171a00b986 */ /* 0x000fe2000c101114 */
[----:B------:R-:W-:Y:S02]  /*d640*/  F2FP.SATFINITE.E4M3.F32.PACK_AB_MERGE_C R15, RZ, R15, RZ ;  /* 0x0000000fff0f723e */ /* 0x000fe400048070ff */
[C---:B------:R-:W-:Y:S01]  /*d650*/  ISETP.LT.OR P3, PT, R35.reuse, 0xa9, !P0 ;  /* 0x000000a92300780c */ /* 0x040fe20004761670 */
[----:B------:R-:W-:Y:S01]  /*d660*/  @!P4 STG.E.U8 desc[UR20][R26.64+0xa1], R17 ;  /* 0x0000a1111a00c986 */ /* 0x000fe2000c101114 */
[----:B------:R-:W-:-:S03]  /*d670*/  ISETP.LT.OR P4, PT, R35, 0xaa, !P0 ;  /* 0x000000aa2300780c */ /* 0x000fc60004781670 */
[----:B------:R-:W-:Y:S01]  /*d680*/  @!P5 STG.E.U8 desc[UR20][R24.64+0xa8], R21 ;  /* 0x0000a8151800d986 */ /* 0x000fe2000c101114 */
[C---:B------:R-:W-:Y:S01]  /*d690*/  ISETP.LT.OR P5, PT, R35.reuse, 0xb1, !P1 ;  /* 0x000000b12300780c */ /* 0x040fe20004fa1670 */
[----:B------:R-:W-:Y:S02]  /*d6a0*/  FMUL R12, R12, UR22 ;  /* 0x000000160c0c7c20 */ /* 0x000fe40008400000 */
[----:B------:R0:W-:Y:S01]  /*d6b0*/  @!P6 STG.E.U8 desc[UR20][R24.64+0xa9], R15 ;  /* 0x0000a90f1800e986 */ /* 0x0001e2000c101114 */
[----:B------:R-:W-:Y:S01]  /*d6c0*/  ISETP.LT.OR P6, PT, R35, 0xb2, !P1 ;  /* 0x000000b22300780c */ /* 0x000fe20004fc1670 */
[----:B------:R-:W-:Y:S01]  /*d6d0*/  FMUL R11, R11, UR22 ;  /* 0x000000160b0b7c20 */ /* 0x000fe20008400000 */
[----:B--2---:R-:W-:Y:S01]  /*d6e0*/  F2FP.SATFINITE.E4M3.F32.PACK_AB_MERGE_C R19, RZ, R14, RZ ;  /* 0x0000000eff13723e */ /* 0x004fe200048070ff */
[----:B------:R-:W2:Y:S01]  /*d6f0*/  LDL.LU R223, [R1+0x18] ;  /* 0x0000180001df7983 */ /* 0x000ea20000300800 */
[----:B------:R-:W-:Y:S02]  /*d700*/  F2FP.SATFINITE.E4M3.F32.PACK_AB_MERGE_C R13, RZ, R13, RZ ;  /* 0x0000000dff0d723e */ /* 0x000fe400048070ff */
[----:B------:R-:W-:Y:S01]  /*d710*/  F2FP.SATFINITE.E4M3.F32.PACK_AB_MERGE_C R11, RZ, R11, RZ ;  /* 0x0000000bff0b723e */ /* 0x000fe200048070ff */
[----:B------:R-:W-:Y:S01]  /*d720*/  @!P3 STG.E.U8 desc[UR20][R26.64+0xa8], R19 ;  /* 0x0000a8131a00b986 */ /* 0x000fe2000c101114 */
[----:B0-----:R-:W-:-:S03]  /*d730*/  F2FP.SATFINITE.E4M3.F32.PACK_AB_MERGE_C R15, RZ, R12, RZ ;  /* 0x0000000cff0f723e */ /* 0x001fc600048070ff */
[----:B------:R0:W-:Y:S01]  /*d740*/  @!P4 STG.E.U8 desc[UR20][R26.64+0xa9], R13 ;  /* 0x0000a90d1a00c986 */ /* 0x0001e2000c101114 */
[C---:B------:R-:W-:Y:S02]  /*d750*/  ISETP.LT.OR P3, PT, R35.reuse, 0xb1, !P0 ;  /* 0x000000b12300780c */ /* 0x040fe40004761670 */
[C---:B------:R-:W-:Y:S01]  /*d760*/  ISETP.LT.OR P4, PT, R35.reuse, 0xb2, !P0 ;  /* 0x000000b22300780c */ /* 0x040fe20004781670 */
[----:B------:R-:W-:Y:S01]  /*d770*/  @!P5 STG.E.U8 desc[UR20][R24.64+0xb0], R15 ;  /* 0x0000b00f1800d986 */ /* 0x000fe2000c101114 */
[----:B------:R-:W-:Y:S01]  /*d780*/  ISETP.LT.OR P5, PT, R35, 0xb9, !P1 ;  /* 0x000000b92300780c */ /* 0x000fe20004fa1670 */
[----:B------:R-:W-:Y:S01]  /*d790*/  FMUL R10, R10, UR22 ;  /* 0x000000160a0a7c20 */ /* 0x000fe20008400000 */
[----:B------:R-:W-:Y:S01]  /*d7a0*/  FMUL R9, R9, UR22 ;  /* 0x0000001609097c20 */ /* 0x000fe20008400000 */
[----:B------:R-:W2:Y:S01]  /*d7b0*/  LDL.LU R222, [R1+0x14] ;  /* 0x0000140001de7983 */ /* 0x000ea20000300800 */
[----:B------:R-:W-:-:S03]  /*d7c0*/  FMUL R8, R8, UR22 ;  /* 0x0000001608087c20 */ /* 0x000fc60008400000 */
[----:B------:R-:W2:Y:S01]  /*d7d0*/  LDL.LU R220, [R1+0x10] ;  /* 0x0000100001dc7983 */ /* 0x000ea20000300800 */
[----:B------:R-:W-:-:S03]  /*d7e0*/  F2FP.SATFINITE.E4M3.F32.PACK_AB_MERGE_C R17, RZ, R10, RZ ;  /* 0x0000000aff11723e */ /* 0x000fc600048070ff */
[----:B------:R-:W2:Y:S01]  /*d7f0*/  LDL.LU R221, [R1+0xc] ;  /* 0x00000c0001dd7983 */ /* 0x000ea20000300800 */
[----:B------:R-:W-:Y:S01]  /*d800*/  F2FP.SATFINITE.E4M3.F32.PACK_AB_MERGE_C R9, RZ, R9, RZ ;  /* 0x00000009ff09723e */ /* 0x000fe200048070ff */
[----:B------:R-:W-:Y:S01]  /*d810*/  FMUL R7, R7, UR22 ;  /* 0x0000001607077c20 */ /* 0x000fe20008400000 */
[----:B0-----:R-:W-:Y:S01]  /*d820*/  F2FP.SATFINITE.E4M3.F32.PACK_AB_MERGE_C R13, RZ, R8, RZ ;  /* 0x00000008ff0d723e */ /* 0x001fe200048070ff */
[----:B------:R0:W-:Y:S01]  /*d830*/  @!P6 STG.E.U8 desc[UR20][R24.64+0xb1], R11 ;  /* 0x0000b10b1800e986 */ /* 0x0001e2000c101114 */
[----:B------:R-:W-:Y:S01]  /*d840*/  ISETP.LT.OR P6, PT, R35, 0xba, !P1 ;  /* 0x000000ba2300780c */ /* 0x000fe20004fc1670 */
[----:B-----5:R-:W-:Y:S01]  /*d850*/  FMUL R2, R2, UR22 ;  /* 0x0000001602027c20 */ /* 0x020fe20008400000 */
[----:B------:R-:W-:Y:S01]  /*d860*/  F2FP.SATFINITE.E4M3.F32.PACK_AB_MERGE_C R7, RZ, R7, RZ ;  /* 0x00000007ff07723e */ /* 0x000fe200048070ff */
[----:B------:R-:W-:Y:S01]  /*d870*/  @!P3 STG.E.U8 desc[UR20][R26.64+0xb0], R17 ;  /* 0x0000b0111a00b986 */ /* 0x000fe2000c101114 */
[----:B------:R-:W-:Y:S01]  /*d880*/  FMUL R3, R3, UR22 ;  /* 0x0000001603037c20 */ /* 0x000fe20008400000 */
[----:B------:R-:W-:Y:S01]  /*d890*/  FMUL R4, R4, UR22 ;  /* 0x0000001604047c20 */ /* 0x000fe20008400000 */
[C---:B------:R-:W-:Y:S01]  /*d8a0*/  ISETP.LT.OR P3, PT, R35.reuse, 0xb9, !P0 ;  /* 0x000000b92300780c */ /* 0x040fe20004761670 */
[----:B------:R1:W-:Y:S01]  /*d8b0*/  @!P4 STG.E.U8 desc[UR20][R26.64+0xb1], R9 ;  /* 0x0000b1091a00c986 */ /* 0x0003e2000c101114 */
[----:B------:R-:W-:Y:S01]  /*d8c0*/  ISETP.LT.OR P4, PT, R35, 0xba, !P0 ;  /* 0x000000ba2300780c */ /* 0x000fe20004781670 */
[----:B------:R-:W-:Y:S01]  /*d8d0*/  FMUL R6, R6, UR22 ;  /* 0x0000001606067c20 */ /* 0x000fe20008400000 */
[----:B------:R-:W-:Y:S01]  /*d8e0*/  FMUL R5, R5, UR22 ;  /* 0x0000001605057c20 */ /* 0x000fe20008400000 */
[----:B------:R3:W-:Y:S01]  /*d8f0*/  @!P5 STG.E.U8 desc[UR20][R24.64+0xb8], R13 ;  /* 0x0000b80d1800d986 */ /* 0x0007e2000c101114 */
[----:B------:R-:W-:Y:S01]  /*d900*/  ISETP.LT.OR P5, PT, R35, 0xc1, !P1 ;  /* 0x000000c12300780c */ /* 0x000fe20004fa1670 */
[----:B------:R-:W-:Y:S01]  /*d910*/  FMUL R0, R0, UR22 ;  /* 0x0000001600007c20 */ /* 0x000fe20008400000 */
[----:B0-----:R-:W-:Y:S01]  /*d920*/  F2FP.SATFINITE.E4M3.F32.PACK_AB_MERGE_C R11, RZ, R6, RZ ;  /* 0x00000006ff0b723e */ /* 0x001fe200048070ff */
[----:B------:R-:W2:Y:S01]  /*d930*/  LDL.LU R225, [R1+0x1c] ;  /* 0x00001c0001e17983 */ /* 0x000ea20000300800 */
[----:B------:R-:W-:-:S03]  /*d940*/  F2FP.SATFINITE.E4M3.F32.PACK_AB_MERGE_C R5, RZ, R5, RZ ;  /* 0x00000005ff05723e */ /* 0x000fc600048070ff */
[----:B------:R0:W-:Y:S01]  /*d950*/  @!P6 STG.E.U8 desc[UR20][R24.64+0xb9], R7 ;  /* 0x0000b9071800e986 */ /* 0x0001e2000c101114 */
[----:B-1----:R-:W-:Y:S01]  /*d960*/  F2FP.SATFINITE.E4M3.F32.PACK_AB_MERGE_C R9, RZ, R4, RZ ;  /* 0x00000004ff09723e */ /* 0x002fe200048070ff */
[----:B------:R-:W-:Y:S01]  /*d970*/  FMUL R4, R227, UR22 ;  /* 0x00000016e3047c20 */ /* 0x000fe20008400000 */
[C---:B------:R-:W-:Y:S01]  /*d980*/  ISETP.LT.OR P6, PT, R35.reuse, 0xc2, !P1 ;  /* 0x000000c22300780c */ /* 0x040fe20004fc1670 */
[----:B------:R-:W-:Y:S01]  /*d990*/  @!P3 STG.E.U8 desc[UR20][R26.64+0xb8], R11 ;  /* 0x0000b80b1a00b986 */ /* 0x000fe2000c101114 */
[----:B---3--:R-:W-:Y:S01]  /*d9a0*/  F2FP.SATFINITE.E4M3.F32.PACK_AB_MERGE_C R13, RZ, R2, RZ ;  /* 0x00000002ff0d723e */ /* 0x008fe200048070ff */
[----:B----4-:R-:W-:Y:S01]  /*d9b0*/  FMUL R2, R224, UR22 ;  /* 0x00000016e0027c20 */ /* 0x010fe20008400000 */
[----:B------:R-:W-:Y:S01]  /*d9c0*/  ISETP.LT.OR P3, PT, R35, 0xc1, !P0 ;  /* 0x000000c12300780c */ /* 0x000fe20004761670 */
[----:B------:R-:W3:Y:S01]  /*d9d0*/  LDL.LU R224, [R1+0x20] ;  /* 0x0000200001e07983 */ /* 0x000ee20000300800 */
[----:B0-----:R-:W-:Y:S01]  /*d9e0*/  F2FP.SATFINITE.E4M3.F32.PACK_AB_MERGE_C R7, RZ, R3, RZ ;  /* 0x00000003ff07723e */ /* 0x001fe200048070ff */
[----:B------:R-:W-:-:S02]  /*d9f0*/  FMUL R3, R226, UR22 ;  /* 0x00000016e2037c20 */ /* 0x000fc40008400000 */
[----:B------:R0:W-:Y:S01]  /*da00*/  @!P4 STG.E.U8 desc[UR20][R26.64+0xb9], R5 ;  /* 0x0000b9051a00c986 */ /* 0x0001e2000c101114 */
[----:B------:R-:W-:-:S03]  /*da10*/  ISETP.LT.OR P4, PT, R35, 0xc2, !P0 ;  /* 0x000000c22300780c */ /* 0x000fc60004781670 */
[----:B------:R-:W4:Y:S04]  /*da20*/  LDL.LU R226, [R1+0x24] ;  /* 0x0000240001e27983 */ /* 0x000f280000300800 */
[----:B------:R-:W4:Y:S04]  /*da30*/  LDL.LU R227, [R1+0x28] ;  /* 0x0000280001e37983 */ /* 0x000f280000300800 */
[----:B------:R-:W-:Y:S01]  /*da40*/  @!P5 STG.E.U8 desc[UR20][R24.64+0xc0], R9 ;  /* 0x0000c0091800d986 */ /* 0x000fe2000c101114 */
[C---:B------:R-:W-:Y:S02]  /*da50*/  ISETP.LT.OR P5, PT, R35.reuse, 0xc9, !P1 ;  /* 0x000000c92300780c */ /* 0x040fe40004fa1670 */
[----:B0-----:R-:W-:Y:S01]  /*da60*/  F2FP.SATFINITE.E4M3.F32.PACK_AB_MERGE_C R5, RZ, R0, RZ ;  /* 0x00000000ff05723e */ /* 0x001fe200048070ff */
[----:B------:R0:W-:Y:S01]  /*da70*/  @!P6 STG.E.U8 desc[UR20][R24.64+0xc1], R7 ;  /* 0x0000c1071800e986 */ /* 0x0001e2000c101114 */
[----:B------:R-:W-:-:S03]  /*da80*/  ISETP.LT.OR P6, PT, R35, 0xca, !P1 ;  /* 0x000000ca2300780c */ /* 0x000fc60004fc1670 */
[----:B------:R-:W-:Y:S01]  /*da90*/  @!P3 STG.E.U8 desc[UR20][R26.64+0xc0], R13 ;  /* 0x0000c00d1a00b986 */ /* 0x000fe2000c101114 */
[----:B------:R-:W-:-:S03]  /*daa0*/  ISETP.LT.OR P3, PT, R35, 0xc9, !P0 ;  /* 0x000000c92300780c */ /* 0x000fc60004761670 */
[----:B------:R1:W-:Y:S01]  /*dab0*/  @!P4 STG.E.U8 desc[UR20][R26.64+0xc1], R5 ;  /* 0x0000c1051a00c986 */ /* 0x0003e2000c101114 */
[----:B0-----:R-:W-:Y:S02]  /*dac0*/  F2FP.SATFINITE.E4M3.F32.PACK_AB_MERGE_C R7, RZ, R2, RZ ;  /* 0x00000002ff07723e */ /* 0x001fe400048070ff */
[----:B------:R-:W-:-:S03]  /*dad0*/  ISETP.LT.OR P4, PT, R35, 0xca, !P0 ;  /* 0x000000ca2300780c */ /* 0x000fc60004781670 */
[----:B------:R0:W-:Y:S01]  /*dae0*/  @!P5 STG.E.U8 desc[UR20][R24.64+0xc8], R7 ;  /* 0x0000c8071800d986 */ /* 0x0001e2000c101114 */
[----:B------:R-:W-:Y:S02]  /*daf0*/  ISETP.LT.OR P5, PT, R35, 0xd1, !P1 ;  /* 0x000000d12300780c */ /* 0x000fe40004fa1670 */
[----:B------:R-:W-:Y:S02]  /*db00*/  F2FP.SATFINITE.E4M3.F32.PACK_AB_MERGE_C R9, RZ, R3, RZ ;  /* 0x00000003ff09723e */ /* 0x000fe400048070ff */
[----:B------:R-:W-:-:S03]  /*db10*/  F2FP.SATFINITE.E4M3.F32.PACK_AB_MERGE_C R11, RZ, R4, RZ ;  /* 0x00000004ff0b723e */ /* 0x000fc600048070ff */
[----:B------:R0:W-:Y:S04]  /*db20*/  @!P6 STG.E.U8 desc[UR20][R24.64+0xc9], R9 ;  /* 0x0000c9091800e986 */ /* 0x0001e8000c101114 */
[----:B------:R-:W-:Y:S01]  /*db30*/  @!P3 STG.E.U8 desc[UR20][R26.64+0xc8], R11 ;  /* 0x0000c80b1a00b986 */ /* 0x000fe2000c101114 */
[----:B--2---:R-:W-:Y:S01]  /*db40*/  FMUL R2, R220, UR22 ;  /* 0x00000016dc027c20 */ /* 0x004fe20008400000 */
[----:B------:R-:W-:Y:S02]  /*db50*/  FMUL R0, R221, UR22 ;  /* 0x00000016dd007c20 */ /* 0x000fe40008400000 */
[----:B------:R-:W2:Y:S03]  /*db60*/  LDL.LU R221, [R1+0x2c] ;  /* 0x00002c0001dd7983 */ /* 0x000ea60000300800 */
[----:B-1----:R-:W-:Y:S01]  /*db70*/  F2FP.SATFINITE.E4M3.F32.PACK_AB_MERGE_C R5, RZ, R0, RZ ;  /* 0x00000000ff05723e */ /* 0x002fe200048070ff */
[----:B------:R-:W2:Y:S01]  /*db80*/  LDL.LU R220, [R1+0x30] ;  /* 0x0000300001dc7983 */ /* 0x000ea20000300800 */
[----:B------:R-:W-:Y:S01]  /*db90*/  FMUL R0, R223, UR22 ;  /* 0x00000016df007c20 */ /* 0x000fe20008400000 */
[----:B------:R-:W-:Y:S01]  /*dba0*/  FMUL R3, R222, UR22 ;  /* 0x00000016de037c20 */ /* 0x000fe20008400000 */
[----:B0-----:R-:W-:Y:S01]  /*dbb0*/  F2FP.SATFINITE.E4M3.F32.PACK_AB_MERGE_C R7, RZ, R2, RZ ;  /* 0x00000002ff07723e */ /* 0x001fe200048070ff */
[----:B------:R-:W2:Y:S02]  /*dbc0*/  LDL.LU R222, [R1+0x34] ;  /* 0x0000340001de7983 */ /* 0x000ea40000300800 */
[----:B------:R-:W-:-:S02]  /*dbd0*/  F2FP.SATFINITE.E4M3.F32.PACK_AB_MERGE_C R13, RZ, R0, RZ ;  /* 0x00000000ff0d723e */ /* 0x000fc400048070ff */
[----:B------:R-:W2:Y:S01]  /*dbe0*/  LDL.LU R223, [R1+0x38] ;  /* 0x0000380001df7983 */ /* 0x000ea20000300800 */
[----:B------:R-:W-:Y:S01]  /*dbf0*/  F2FP.SATFINITE.E4M3.F32.PACK_AB_MERGE_C R9, RZ, R3, RZ ;  /* 0x00000003ff09723e */ /* 0x000fe200048070ff */
[----:B------:R-:W-:Y:S02]  /*dc00*/  FMUL R2, R225, UR22 ;  /* 0x00000016e1027c20 */ /* 0x000fe40008400000 */
[----:B------:R-:W2:Y:S04]  /*dc10*/  LDL.LU R225, [R1+0x3c] ;  /* 0x00003c0001e17983 */ /* 0x000ea80000300800 */
[----:B------:R-:W-:Y:S01]  /*dc20*/  @!P4 STG.E.U8 desc[UR20][R26.64+0xc9], R5 ;  /* 0x0000c9051a00c986 */ /* 0x000fe2000c101114 */
[----:B---3--:R-:W-:-:S03]  /*dc30*/  FMUL R0, R224, UR22 ;  /* 0x00000016e0007c20 */ /* 0x008fc60008400000 */
[----:B------:R0:W-:Y:S04]  /*dc40*/  @!P5 STG.E.U8 desc[UR20][R24.64+0xd0], R7 ;  /* 0x0000d0071800d986 */ /* 0x0001e8000c101114 */
[----:B------:R-:W3:Y:S01]  /*dc50*/  LDL.LU R224, [R1+0x40] ;  /* 0x0000400001e07983 */ /* 0x000ee20000300800 */
[----:B----4-:R-:W-:-:S03]  /*dc60*/  FMUL R3, R226, UR22 ;  /* 0x00000016e2037c20 */ /* 0x010fc60008400000 */
[----:B------:R-:W4:Y:S01]  /*dc70*/  LDL.LU R226, [R1+0x44] ;  /* 0x0000440001e27983 */ /* 0x000f220000300800 */
[----:B0-----:R-:W-:Y:S01]  /*dc80*/  F2FP.SATFINITE.E4M3.F32.PACK_AB_MERGE_C R7, RZ, R0, RZ ;  /* 0x00000000ff07723e */ /* 0x001fe200048070ff */
[----:B------:R-:W-:Y:S02]  /*dc90*/  FMUL R0, R227, UR22 ;  /* 0x00000016e3007c20 */ /* 0x000fe40008400000 */
[----:B------:R-:W4:Y:S01]  /*dca0*/  LDL.LU R227, [R1+0x48] ;  /* 0x0000480001e37983 */ /* 0x000f220000300800 */
[C---:B------:R-:W-:Y:S02]  /*dcb0*/  ISETP.LT.OR P6, PT, R35.reuse, 0xd2, !P1 ;  /* 0x000000d22300780c */ /* 0x040fe40004fc1670 */
[C---:B------:R-:W-:Y:S01]  /*dcc0*/  ISETP.LT.OR P4, PT, R35.reuse, 0xd2, !P0 ;  /* 0x000000d22300780c */ /* 0x040fe20004781670 */
[----:B------:R-:W4:Y:S01]  /*dcd0*/  LDL.LU R219, [R1+0x4c] ;  /* 0x00004c0001db7983 */ /* 0x000f220000300800 */
[----:B------:R-:W-:Y:S02]  /*dce0*/  F2FP.SATFINITE.E4M3.F32.PACK_AB_MERGE_C R5, RZ, R2, RZ ;  /* 0x00000002ff05723e */ /* 0x000fe400048070ff */
[----:B------:R-:W-:-:S02]  /*dcf0*/  ISETP.LT.OR P3, PT, R35, 0xd1, !P0 ;  /* 0x000000d12300780c */ /* 0x000fc40004761670 */
[----:B------:R-:W-:Y:S02]  /*dd00*/  ISETP.LT.OR P5, PT, R35, 0xd9, !P1 ;  /* 0x000000d92300780c */ /* 0x000fe40004fa1670 */
[----:B------:R-:W-:-:S03]  /*dd10*/  F2FP.SATFINITE.E4M3.F32.PACK_AB_MERGE_C R11, RZ, R0, RZ ;  /* 0x00000000ff0b723e */ /* 0x000fc600048070ff */
[----:B------:R0:W-:Y:S01]  /*dd20*/  @!P6 STG.E.U8 desc[UR20][R24.64+0xd1], R9 ;  /* 0x0000d1091800e986 */ /* 0x0001e2000c101114 */
[----:B------:R-:W-:-:S03]  /*dd30*/  ISETP.LT.OR P6, PT, R35, 0xda, !P1 ;  /* 0x000000da2300780c */ /* 0x000fc60004fc1670 */
[----:B------:R1:W-:Y:S01]  /*dd40*/  @!P4 STG.E.U8 desc[UR20][R26.64+0xd1], R5 ;  /* 0x0000d1051a00c986 */ /* 0x0003e2000c101114 */
[----:B------:R-:W-:-:S03]  /*dd50*/  ISETP.LT.OR P4, PT, R35, 0xda, !P0 ;  /* 0x000000da2300780c */ /* 0x000fc60004781670 */
[----:B------:R-:W-:Y:S01]  /*dd60*/  @!P3 STG.E.U8 desc[UR20][R26.64+0xd0], R13 ;  /* 0x0000d00d1a00b986 */ /* 0x000fe2000c101114 */
[----:B0-----:R-:W-:-:S03]  /*dd70*/  F2FP.SATFINITE.E4M3.F32.PACK_AB_MERGE_C R9, RZ, R3, RZ ;  /* 0x00000003ff09723e */ /* 0x001fc600048070ff */
[----:B------:R0:W-:Y:S04]  /*dd80*/  @!P5 STG.E.U8 desc[UR20][R24.64+0xd8], R7 ;  /* 0x0000d8071800d986 */ /* 0x0001e8000c101114 */
[----:B------:R0:W-:Y:S01]  /*dd90*/  @!P6 STG.E.U8 desc[UR20][R24.64+0xd9], R9 ;  /* 0x0000d9091800e986 */ /* 0x0001e2000c101114 */
[----:B--2---:R-:W-:-:S03]  /*dda0*/  FMUL R0, R221, UR22 ;  /* 0x00000016dd007c20 */ /* 0x004fc60008400000 */
[----:B------:R-:W2:Y:S01]  /*ddb0*/  LDL.LU R221, [R1+0x50] ;  /* 0x0000500001dd7983 */ /* 0x000ea20000300800 */
[----:B------:R-:W-:-:S03]  /*ddc0*/  FMUL R2, R220, UR22 ;  /* 0x00000016dc027c20 */ /* 0x000fc60008400000 */
[----:B------:R-:W2:Y:S01]  /*ddd0*/  LDL.LU R220, [R1+0x54] ;  /* 0x0000540001dc7983 */ /* 0x000ea20000300800 */
[----:B-1----:R-:W-:Y:S01]  /*dde0*/  F2FP.SATFINITE.E4M3.F32.PACK_AB_MERGE_C R5, RZ, R0, RZ ;  /* 0x00000000ff05723e */ /* 0x002fe200048070ff */
[----:B------:R-:W-:Y:S02]  /*ddf0*/  FMUL R3, R222, UR22 ;  /* 0x00000016de037c20 */ /* 0x000fe40008400000 */
[----:B------:R-:W2:Y:S01]  /*de00*/  LDL.LU R222, [R1+0x58] ;  /* 0x0000580001de7983 */ /* 0x000ea20000300800 */
[----:B0-----:R-:W-:Y:S01]  /*de10*/  F2FP.SATFINITE.E4M3.F32.PACK_AB_MERGE_C R7, RZ, R2, RZ ;  /* 0x00000002ff07723e */ /* 0x001fe200048070ff */
[----:B------:R-:W-:Y:S01]  /*de20*/  FMUL R4, R223, UR22 ;  /* 0x00000016df047c20 */ /* 0x000fe20008400000 */
[----:B------:R-:W-:Y:S01]  /*de30*/  F2FP.SATFINITE.E4M3.F32.PACK_AB_MERGE_C R9, RZ, R3, RZ ;  /* 0x00000003ff09723e */ /* 0x000fe200048070ff */
[----:B------:R-:W2:Y:S01]  /*de40*/  LDL.LU R223, [R1+0x5c] ;  /* 0x00005c0001df7983 */ /* 0x000ea20000300800 */
[----:B------:R-:W-:-:S03]  /*de50*/  FMUL R0, R225, UR22 ;  /* 0x00000016e1007c20 */ /* 0x000fc60008400000 */
[----:B------:R0:W-:Y:S04]  /*de60*/  @!P4 STG.E.U8 desc[UR20][R26.64+0xd9], R5 ;  /* 0x0000d9051a00c986 */ /* 0x0001e8000c101114 */
[----:B------:R-:W2:Y:S01]  /*de70*/  LDL.LU R225, [R1+0x60] ;  /* 0x0000600001e17983 */ /* 0x000ea20000300800 */
[----:B0-----:R-:W-:Y:S01]  /*de80*/  F2FP.SATFINITE.E4M3.F32.PACK_AB_MERGE_C R5, RZ, R0, RZ ;  /* 0x00000000ff05723e */ /* 0x001fe200048070ff */
[----:B---3--:R-:W-:Y:S02]  /*de90*/  FMUL R2, R224, UR22 ;  /* 0x00000016e0027c20 */ /* 0x008fe40008400000 */
[----:B------:R-:W3:Y:S01]  /*dea0*/  LDL.LU R224, [R1+0x64] ;  /* 0x0000640001e07983 */ /* 0x000ee20000300800 */
[----:B----4-:R-:W-:-:S03]  /*deb0*/  FMUL R3, R226, UR22 ;  /* 0x00000016e2037c20 */ /* 0x010fc60008400000 */
[----:B------:R-:W4:Y:S01]  /*dec0*/  LDL.LU R226, [R1+0x68] ;  /* 0x0000680001e27983 */ /* 0x000f220000300800 */
[----:B------:R-:W-:-:S03]  /*ded0*/  FMUL R0, R227, UR22 ;  /* 0x00000016e3007c20 */ /* 0x000fc60008400000 */
[----:B------:R-:W4:Y:S01]  /*dee0*/  LDL.LU R227, [R1+0x6c] ;  /* 0x00006c0001e37983 */ /* 0x000f220000300800 */
[C---:B------:R-:W-:Y:S02]  /*def0*/  ISETP.LT.OR P3, PT, R35.reuse, 0xd9, !P0 ;  /* 0x000000d92300780c */ /* 0x040fe40004761670 */
[C---:B------:R-:W-:Y:S02]  /*df00*/  ISETP.LT.OR P5, PT, R35.reuse, 0xe1, !P1 ;  /* 0x000000e12300780c */ /* 0x040fe40004fa1670 */
[C---:B------:R-:W-:Y:S02]  /*df10*/  ISETP.LT.OR P6, PT, R35.reuse, 0xe2, !P1 ;  /* 0x000000e22300780c */ /* 0x040fe40004fc1670 */
[----:B------:R-:W-:-:S07]  /*df20*/  ISETP.LT.OR P4, PT, R35, 0xe2, !P0 ;  /* 0x000000e22300780c */ /* 0x000fce0004781670 */
[----:B------:R-:W-:Y:S01]  /*df30*/  @!P3 STG.E.U8 desc[UR20][R26.64+0xd8], R11 ;  /* 0x0000d80b1a00b986 */ /* 0x000fe2000c101114 */
[----:B------:R-:W-:-:S03]  /*df40*/  ISETP.LT.OR P3, PT, R35, 0xe1, !P0 ;  /* 0x000000e12300780c */ /* 0x000fc60004761670 */
[----:B------:R0:W-:Y:S01]  /*df50*/  @!P5 STG.E.U8 desc[UR20][R24.64+0xe0], R7 ;  /* 0x0000e0071800d986 */ /* 0x0001e2000c101114 */
[----:B------:R-:W-:-:S03]  /*df60*/  ISETP.LT.OR P5, PT, R35, 0xe9, !P1 ;  /* 0x000000e92300780c */ /* 0x000fc60004fa1670 */
[----:B------:R1:W-:Y:S01]  /*df70*/  @!P6 STG.E.U8 desc[UR20][R24.64+0xe1], R9 ;  /* 0x0000e1091800e986 */ /* 0x0003e2000c101114 */
[----:B------:R-:W-:Y:S02]  /*df80*/  ISETP.LT.OR P6, PT, R35, 0xea, !P1 ;  /* 0x000000ea2300780c */ /* 0x000fe40004fc1670 */
[----:B------:R-:W-:Y:S01]  /*df90*/  F2FP.SATFINITE.E4M3.F32.PACK_AB_MERGE_C R13, RZ, R4, RZ ;  /* 0x00000004ff0d723e */ /* 0x000fe200048070ff */
[----:B------:R1:W-:Y:S01]  /*dfa0*/  @!P4 STG.E.U8 desc[UR20][R26.64+0xe1], R5 ;  /* 0x0000e1051a00c986 */ /* 0x0003e2000c101114 */
[----:B0-----:R-:W-:-:S03]  /*dfb0*/  F2FP.SATFINITE.E4M3.F32.PACK_AB_MERGE_C R7, RZ, R2, RZ ;  /* 0x00000002ff07723e */ /* 0x001fc600048070ff */
[----:B------:R-:W-:Y:S01]  /*dfc0*/  @!P3 STG.E.U8 desc[UR20][R26.64+0xe0], R13 ;  /* 0x0000e00d1a00b986 */ /* 0x000fe2000c101114 */
[----:B-1----:R-:W-:-:S03]  /*dfd0*/  F2FP.SATFINITE.E4M3.F32.PACK_AB_MERGE_C R9, RZ, R3, RZ ;  /* 0x00000003ff09723e */ /* 0x002fc600048070ff */
[----:B------:R0:W-:Y:S01]  /*dfe0*/  @!P5 STG.E.U8 desc[UR20][R24.64+0xe8], R7 ;  /* 0x0000e8071800d986 */ /* 0x0001e2000c101114 */
[C---:B------:R-:W-:Y:S02]  /*dff0*/  ISETP.LT.OR P3, PT, R35.reuse, 0xe9, !P0 ;  /* 0x000000e92300780c */ /* 0x040fe40004761670 */
[C---:B------:R-:W-:Y:S01]  /*e000*/  ISETP.LT.OR P4, PT, R35.reuse, 0xea, !P0 ;  /* 0x000000ea2300780c */ /* 0x040fe20004781670 */
[----:B------:R1:W-:Y:S01]  /*e010*/  @!P6 STG.E.U8 desc[UR20][R24.64+0xe9], R9 ;  /* 0x0000e9091800e986 */ /* 0x0003e2000c101114 */
[----:B------:R-:W-:Y:S01]  /*e020*/  ISETP.LT.OR P5, PT, R35, 0xf1, !P1 ;  /* 0x000000f12300780c */ /* 0x000fe20004fa1670 */
[----:B------:R-:W-:Y:S01]  /*e030*/  FMUL R2, R219, UR22 ;  /* 0x00000016db027c20 */ /* 0x000fe20008400000 */
[----:B------:R-:W-:Y:S02]  /*e040*/  ISETP.LT.OR P6, PT, R35, 0xf2, !P1 ;  /* 0x000000f22300780c */ /* 0x000fe40004fc1670 */
[----:B------:R-:W-:Y:S02]  /*e050*/  F2FP.SATFINITE.E4M3.F32.PACK_AB_MERGE_C R11, RZ, R0, RZ ;  /* 0x00000000ff0b723e */ /* 0x000fe400048070ff */
[----:B------:R-:W-:-:S03]  /*e060*/  F2FP.SATFINITE.E4M3.F32.PACK_AB_MERGE_C R5, RZ, R2, RZ ;  /* 0x00000002ff05723e */ /* 0x000fc600048070ff */
[----:B------:R-:W-:Y:S01]  /*e070*/  @!P3 STG.E.U8 desc[UR20][R26.64+0xe8], R11 ;  /* 0x0000e80b1a00b986 */ /* 0x000fe2000c101114 */
[----:B------:R-:W-:-:S03]  /*e080*/  ISETP.LT.OR P3, PT, R35, 0xf1, !P0 ;  /* 0x000000f12300780c */ /* 0x000fc60004761670 */
[----:B------:R-:W-:Y:S01]  /*e090*/  @!P4 STG.E.U8 desc[UR20][R26.64+0xe9], R5 ;  /* 0x0000e9051a00c986 */ /* 0x000fe2000c101114 */
[C---:B------:R-:W-:Y:S02]  /*e0a0*/  ISETP.LT.OR P4, PT, R35.reuse, 0xf9, !P1 ;  /* 0x000000f92300780c */ /* 0x040fe40004f81670 */
[----:B------:R-:W-:Y:S01]  /*e0b0*/  ISETP.LT.OR P1, PT, R35, 0xfa, !P1 ;  /* 0x000000fa2300780c */ /* 0x000fe20004f21670 */
[----:B--2---:R-:W-:Y:S01]  /*e0c0*/  FMUL R0, R221, UR22 ;  /* 0x00000016dd007c20 */ /* 0x004fe20008400000 */
[----:B------:R-:W-:-:S04]  /*e0d0*/  FMUL R3, R220, UR22 ;  /* 0x00000016dc037c20 */ /* 0x000fc80008400000 */
[----:B0-----:R-:W-:Y:S02]  /*e0e0*/  F2FP.SATFINITE.E4M3.F32.PACK_AB_MERGE_C R7, RZ, R0, RZ ;  /* 0x00000000ff07723e */ /* 0x001fe400048070ff */
[----:B-1----:R-:W-:Y:S01]  /*e0f0*/  F2FP.SATFINITE.E4M3.F32.PACK_AB_MERGE_C R9, RZ, R3, RZ ;  /* 0x00000003ff09723e */ /* 0x002fe200048070ff */
[----:B------:R-:W-:Y:S02]  /*e100*/  FMUL R0, R222, UR22 ;  /* 0x00000016de007c20 */ /* 0x000fe40008400000 */
[----:B------:R0:W-:Y:S01]  /*e110*/  @!P5 STG.E.U8 desc[UR20][R24.64+0xf0], R7 ;  /* 0x0000f0071800d986 */ /* 0x0001e2000c101114 */
[----:B------:R-:W-:-:S03]  /*e120*/  ISETP.LT.OR P5, PT, R35, 0xf2, !P0 ;  /* 0x000000f22300780c */ /* 0x000fc600047a1670 */
[----:B------:R1:W-:Y:S01]  /*e130*/  @!P6 STG.E.U8 desc[UR20][R24.64+0xf1], R9 ;  /* 0x0000f1091800e986 */ /* 0x0003e2000c101114 */
[----:B------:R-:W-:Y:S02]  /*e140*/  ISETP.LT.OR P6, PT, R35, 0xf9, !P0 ;  /* 0x000000f92300780c */ /* 0x000fe400047c1670 */
[----:B------:R-:W-:Y:S01]  /*e150*/  F2FP.SATFINITE.E4M3.F32.PACK_AB_MERGE_C R13, RZ, R0, RZ ;  /* 0x00000000ff0d723e */ /* 0x000fe200048070ff */
[----:B------:R-:W-:Y:S01]  /*e160*/  FMUL R0, R223, UR22 ;  /* 0x00000016df007c20 */ /* 0x000fe20008400000 */
[----:B------:R-:W-:Y:S01]  /*e170*/  ISETP.LT.OR P0, PT, R35, 0xfa, !P0 ;  /* 0x000000fa2300780c */ /* 0x000fe20004701670 */
[----:B------:R-:W-:-:S03]  /*e180*/  FMUL R2, R225, UR22 ;  /* 0x00000016e1027c20 */ /* 0x000fc60008400000 */
[----:B0-----:R-:W-:Y:S02]  /*e190*/  F2FP.SATFINITE.E4M3.F32.PACK_AB_MERGE_C R7, RZ, R0, RZ ;  /* 0x00000000ff07723e */ /* 0x001fe400048070ff */
[----:B-1----:R-:W-:Y:S01]  /*e1a0*/  F2FP.SATFINITE.E4M3.F32.PACK_AB_MERGE_C R9, RZ, R2, RZ ;  /* 0x00000002ff09723e */ /* 0x002fe200048070ff */
[----:B---3--:R-:W-:Y:S01]  /*e1b0*/  FMUL R3, R224, UR22 ;  /* 0x00000016e0037c20 */ /* 0x008fe20008400000 */
[----:B----4-:R-:W-:Y:S01]  /*e1c0*/  FMUL R4, R226, UR22 ;  /* 0x00000016e2047c20 */ /* 0x010fe20008400000 */
[----:B------:R-:W-:-:S03]  /*e1d0*/  FMUL R5, R227, UR22 ;  /* 0x00000016e3057c20 */ /* 0x000fc60008400000 */
[----:B------:R-:W-:Y:S02]  /*e1e0*/  F2FP.SATFINITE.E4M3.F32.PACK_AB_MERGE_C R3, RZ, R3, RZ ;  /* 0x00000003ff03723e */ /* 0x000fe400048070ff */
[----:B------:R-:W-:Y:S02]  /*e1f0*/  F2FP.SATFINITE.E4M3.F32.PACK_AB_MERGE_C R11, RZ, R4, RZ ;  /* 0x00000004ff0b723e */ /* 0x000fe400048070ff */
[----:B------:R-:W-:Y:S01]  /*e200*/  F2FP.SATFINITE.E4M3.F32.PACK_AB_MERGE_C R5, RZ, R5, RZ ;  /* 0x00000005ff05723e */ /* 0x000fe200048070ff */
[----:B------:R0:W-:Y:S04]  /*e210*/  @!P3 STG.E.U8 desc[UR20][R26.64+0xf0], R13 ;  /* 0x0000f00d1a00b986 */ /* 0x0001e8000c101114 */
[----:B------:R0:W-:Y:S04]  /*e220*/  @!P5 STG.E.U8 desc[UR20][R26.64+0xf1], R7 ;  /* 0x0000f1071a00d986 */ /* 0x0001e8000c101114 */
[----:B------:R0:W-:Y:S04]  /*e230*/  @!P4 STG.E.U8 desc[UR20][R24.64+0xf8], R9 ;  /* 0x0000f8091800c986 */ /* 0x0001e8000c101114 */
[----:B------:R0:W-:Y:S04]  /*e240*/  @!P1 STG.E.U8 desc[UR20][R24.64+0xf9], R3 ;  /* 0x0000f90318009986 */ /* 0x0001e8000c101114 */
[----:B------:R0:W-:Y:S04]  /*e250*/  @!P6 STG.E.U8 desc[UR20][R26.64+0xf8], R11 ;  /* 0x0000f80b1a00e986 */ /* 0x0001e8000c101114 */
[----:B------:R0:W-:Y:S02]  /*e260*/  @!P0 STG.E.U8 desc[UR20][R26.64+0xf9], R5 ;  /* 0x0000f9051a008986 */ /* 0x0001e4000c101114 */
.L_x_289:
[----:B------:R-:W-:Y:S05]  /*e270*/  BSYNC B0 ;  /* 0x0000000000007941 */ /* 0x000fea0003800000 */
.L_x_31:
[----:B0----5:R-:W2:Y:S04]  /*e280*/  LDL.LU R3, [R1+0x70] ;  /* 0x0000700001037983 */ /* 0x021ea80000300800 */
[----:B------:R-:W2:Y:S01]  /*e290*/  LDL.LU R2, [R1+0x74] ;  /* 0x0000740001027983 */ /* 0x000ea20000300800 */
[----:B------:R-:W-:Y:S01]  /*e2a0*/  ULDC UR6, c[0x0][0xc] ;  /* 0x0000030000067ab9 */ /* 0x000fe20000000800 */
[----:B------:R-:W-:Y:S01]  /*e2b0*/  ULDC UR7, c[0x0][0x10] ;  /* 0x0000040000077ab9 */ /* 0x000fe20000000800 */
[----:B------:R-:W2:Y:S01]  /*e2c0*/  LDC R5, c[0x0][0x14] ;  /* 0x00000500ff057b82 */ /* 0x000ea20000000800 */
[----:B------:R-:W-:Y:S01]  /*e2d0*/  UIMAD.WIDE.U32 UR6, UR6, UR7, URZ ;  /* 0x00000007060672a5 */ /* 0x000fe2000f8e003f */
[----:B------:R-:W-:Y:S01]  /*e2e0*/  PRMT R0, RZ, 0x7610, R0 ;  /* 0x00007610ff007816 */ /* 0x000fe20000000000 */
[----:B------:R-:W-:-:S04]  /*e2f0*/  UMOV UR24, 0xffffffff ;  /* 0xffffffff00187882 */ /* 0x000fc80000000000 */
[----:B--2---:R-:W-:-:S04]  /*e300*/  IMAD.WIDE.U32 R2, R5, UR6, R2 ;  /* 0x0000000605027c25 */ /* 0x004fc8000f8e0002 */
[----:B------:R-:W-:Y:S01]  /*e310*/  IMAD R5, R5, UR7, RZ ;  /* 0x0000000705057c24 */ /* 0x000fe2000f8e02ff */
[----:B------:R-:W-:Y:S01]  /*e320*/  ULDC.64 UR6, c[0x0][0x650] ;  /* 0x0001940000067ab9 */ /* 0x000fe20000000a00 */
[----:B------:R-:W-:Y:S01]  /*e330*/  IMAD.MOV.U32 R19, RZ, RZ, R2 ;  /* 0x000000ffff137224 */ /* 0x000fe200078e0002 */
[----:B------:R-:W-:Y:S01]  /*e340*/  ISETP.GE.U32.AND P0, PT, R2, UR6, PT ;  /* 0x0000000602007c0c */ /* 0x000fe2000bf06070 */
[----:B------:R-:W-:Y:S02]  /*e350*/  IMAD.IADD R22, R3, 0x1, R5 ;  /* 0x0000000103167824 */ /* 0x000fe400078e0205 */
[----:B------:R-:W-:-:S03]  /*e360*/  IMAD.MOV.U32 R2, RZ, RZ, -0x1 ;  /* 0xffffffffff027424 */ /* 0x000fc600078e00ff */
[----:B------:R0:W-:Y:S01]  /*e370*/  STL [R1+0x70], R22 ;  /* 0x0000701601007387 */ /* 0x0001e20000100800 */
[----:B------:R-:W-:-:S03]  /*e380*/  ISETP.GE.U32.AND.EX P0, PT, R22, UR7, PT, P0 ;  /* 0x0000000716007c0c */ /* 0x000fc6000bf06100 */
[----:B------:R0:W-:Y:S04]  /*e390*/  STL [R1+0x74], R19 ;  /* 0x0000741301007387 */ /* 0x0001e80000100800 */
[----:B------:R0:W-:Y:S06]  /*e3a0*/  STL [R1+0x78], R2 ;  /* 0x0000780201007387 */ /* 0x0001ec0000100800 */
[----:B------:R-:W-:Y:S05]  /*e3b0*/  @P0 BRA `(.L_x_290) ;  /* 0x00000004006c0947 */ /* 0x000fea0003800000 */
[----:B------:R-:W2:Y:S01]  /*e3c0*/  S2R R14, SR_CTAID.X ;  /* 0x00000000000e7919 */ /* 0x000ea20000002500 */
[----:B------:R-:W5:Y:S01]  /*e3d0*/  LDC.64 R8, c[0x0][0x628] ;  /* 0x00018a00ff087b82 */ /* 0x000f620000000a00 */
[----:B------:R-:W-:Y:S01]  /*e3e0*/  ULDC UR6, c[0x0][0x150] ;  /* 0x0000540000067ab9 */ /* 0x000fe20000000800 */
[----:B------:R-:W-:Y:S01]  /*e3f0*/  IMAD.MOV.U32 R6, RZ, RZ, R19 ;  /* 0x000000ffff067224 */ /* 0x000fe200078e0013 */
[----:B------:R-:W0:Y:S01]  /*e400*/  S2R R16, SR_CTAID.Y ;  /* 0x0000000000107919 */ /* 0x000e220000002600 */
[----:B------:R-:W-:-:S04]  /*e410*/  IMAD.MOV.U32 R7, RZ, RZ, R22 ;  /* 0x000000ffff077224 */ /* 0x000fc800078e0016 */
[----:B------:R-:W0:Y:S08]  /*e420*/  LDC R17, c[0x0][0x144] ;  /* 0x00005100ff117b82 */ /* 0x000e300000000800 */
[----:B------:R-:W0:Y:S08]  /*e430*/  LDC R10, c[0x0][0x630] ;  /* 0x00018c00ff0a7b82 */ /* 0x000e300000000800 */
[----:B------:R-:W0:Y:S01]  /*e440*/  LDC.64 R12, c[0x0][0x620] ;  /* 0x00018800ff0c7b82 */ /* 0x000e220000000a00 */
[----:B-----5:R-:W-:-:S04]  /*e450*/  ISETP.NE.U32.AND P0, PT, R8, RZ, PT ;  /* 0x000000ff0800720c */ /* 0x020fc80003f05070 */
[----:B------:R-:W-:Y:S02]  /*e460*/  ISETP.NE.AND.EX P0, PT, R9, RZ, PT, P0 ;  /* 0x000000ff0900720c */ /* 0x000fe40003f05300 */
[----:B--2---:R-:W-:-:S05]  /*e470*/  I2FP.F32.U32 R0, R14 ;  /* 0x0000000e00007245 */ /* 0x004fca0000201000 */
[----:B------:R-:W-:-:S04]  /*e480*/  FMUL R0, R0, UR6 ;  /* 0x0000000600007c20 */ /* 0x000fc80008400000 */
[----:B------:R2:W0:Y:S02]  /*e490*/  F2I.U32.TRUNC.NTZ R15, R0 ;  /* 0x00000000000f7305 */ /* 0x000424000020f000 */
[----:B------:R-:W-:Y:S05]  /*e4a0*/  @!P0 BRA `(.L_x_291) ;  /* 0x0000000000288947 */ /* 0x000fea0003800000 */
[----:B--2---:R-:W2:Y:S02]  /*e4b0*/  LDC R0, c[0x0][0x634] ;  /* 0x00018d00ff007b82 */ /* 0x004ea40000000800 */
[----:B--2---:R-:W-:-:S05]  /*e4c0*/  IADD3 R7, P0, R19, R0, RZ ;  /* 0x0000000013077210 */ /* 0x004fca0007f1e0ff */
[----:B------:R-:W-:-:S04]  /*e4d0*/  IMAD.X R11, RZ, RZ, R22, P0 ;  /* 0x000000ffff0b7224 */ /* 0x000fc800000e0616 */
[----:B0-----:R-:W-:-:S04]  /*e4e0*/  IMAD.WIDE.U32 R2, R11, R8, RZ ;  /* 0x000000080b027225 */ /* 0x001fc800078e00ff */
[----:B------:R-:W-:-:S04]  /*e4f0*/  IMAD.WIDE.U32 R4, P0, R7, R9, R2 ;  /* 0x0000000907047225 */ /* 0x000fc80007800002 */
[----:B------:R-:W-:-:S04]  /*e500*/  IMAD.WIDE.U32 R2, R7, R8, RZ ;  /* 0x0000000807027225 */ /* 0x000fc800078e00ff */
[----:B------:R-:W-:Y:S01]  /*e510*/  IMAD.X R7, RZ, RZ, RZ, P0 ;  /* 0x000000ffff077224 */ /* 0x000fe200000e06ff */
[----:B------:R-:W-:Y:S01]  /*e520*/  IADD3 RZ, P0, R3, R4, RZ ;  /* 0x0000000403ff7210 */ /* 0x000fe20007f1e0ff */
[----:B------:R-:W-:-:S04]  /*e530*/  IMAD.MOV.U32 R6, RZ, RZ, R5 ;  /* 0x000000ffff067224 */ /* 0x000fc800078e0005 */
[----:B------:R-:W-:-:S08]  /*e540*/  IMAD.WIDE.U32.X R6, R11, R9, R6, P0 ;  /* 0x000000090b067225 */ /* 0x000fd000000e0406 */
.L_x_291:
[-CC-:B0-----:R-:W-:Y:S01]  /*e550*/  SHF.R.U64 R24, R6, R10.reuse, R7.reuse ;  /* 0x0000000a06187219 */ /* 0x181fe20000001207 */
[----:B------:R-:W0:Y:S01]  /*e560*/  LDC.64 R20, c[0x0][0x640] ;  /* 0x00019000ff147b82 */ /* 0x000e220000000a00 */
[----:B--2---:R-:W-:Y:S01]  /*e570*/  SHF.R.U32.HI R0, RZ, R10, R7 ;  /* 0x0000000aff007219 */ /* 0x004fe20000011607 */
[----:B------:R-:W-:Y:S01]  /*e580*/  IMAD.MOV.U32 R2, RZ, RZ, R19 ;  /* 0x000000ffff027224 */ /* 0x000fe200078e0013 */
[----:B------:R-:W-:Y:S01]  /*e590*/  IADD3 R5, P0, RZ, -R24, RZ ;  /* 0x80000018ff057210 */ /* 0x000fe20007f1e0ff */
[----:B------:R-:W-:Y:S01]  /*e5a0*/  IMAD.MOV R15, RZ, RZ, -R15 ;  /* 0x000000ffff0f7224 */ /* 0x000fe200078e0a0f */
[----:B------:R-:W-:Y:S01]  /*e5b0*/  ULDC UR6, c[0x0][0x154] ;  /* 0x0000550000067ab9 */ /* 0x000fe20000000800 */
[----:B------:R-:W-:Y:S02]  /*e5c0*/  IMAD.MOV.U32 R7, RZ, RZ, 0x1 ;  /* 0x00000001ff077424 */ /* 0x000fe400078e00ff */
[----:B------:R-:W2:Y:S01]  /*e5d0*/  LDC R4, c[0x0][0x618] ;  /* 0x00018600ff047b82 */ /* 0x000ea20000000800 */
[----:B------:R-:W-:-:S02]  /*e5e0*/  IMAD.X R3, RZ, RZ, ~R0, P0 ;  /* 0x000000ffff037224 */ /* 0x000fc400000e0e00 */
[----:B------:R-:W-:Y:S02]  /*e5f0*/  IMAD R15, R17, R15, R14 ;  /* 0x0000000f110f7224 */ /* 0x000fe400078e020e */
[-C--:B------:R-:W-:Y:S02]  /*e600*/  IMAD R0, R3, R12.reuse, RZ ;  /* 0x0000000c03007224 */ /* 0x080fe400078e02ff */
[----:B------:R-:W-:Y:S01]  /*e610*/  IMAD.MOV.U32 R3, RZ, RZ, R22 ;  /* 0x000000ffff037224 */ /* 0x000fe200078e0016 */
[----:B------:R-:W5:Y:S01]  /*e620*/  LDC R6, c[0x0][0x608] ;  /* 0x00018200ff067b82 */ /* 0x000f620000000800 */
[----:B------:R-:W-:-:S04]  /*e630*/  IMAD.WIDE.U32 R2, R5, R12, R2 ;  /* 0x0000000c05027225 */ /* 0x000fc800078e0002 */
[----:B------:R-:W-:-:S03]  /*e640*/  IMAD R5, R5, R13, R0 ;  /* 0x0000000d05057224 */ /* 0x000fc600078e0200 */
[----:B------:R-:W1:Y:S01]  /*e650*/  LDC R18, c[0x0][0x658] ;  /* 0x00019600ff127b82 */ /* 0x000e620000000800 */
[----:B------:R-:W-:Y:S01]  /*e660*/  I2FP.F32.U32 R0, R16 ;  /* 0x0000001000007245 */ /* 0x000fe20000201000 */
[----:B------:R-:W-:Y:S01]  /*e670*/  IMAD.IADD R3, R3, 0x1, R5 ;  /* 0x0000000103037824 */ /* 0x000fe200078e0205 */
[----:B0-----:R-:W-:Y:S01]  /*e680*/  ISETP.NE.U32.AND P0, PT, R20, RZ, PT ;  /* 0x000000ff1400720c */ /* 0x001fe20003f05070 */
[----:B------:R-:W-:Y:S02]  /*e690*/  IMAD.MOV.U32 R5, RZ, RZ, -0x1 ;  /* 0xffffffffff057424 */ /* 0x000fe400078e00ff */
[----:B------:R-:W-:Y:S02]  /*e6a0*/  FMUL R0, R0, UR6 ;  /* 0x0000000600007c20 */ /* 0x000fe40008400000 */
[----:B------:R-:W0:Y:S01]  /*e6b0*/  LDC R13, c[0x0][0x148] ;  /* 0x00005200ff0d7b82 */ /* 0x000e220000000800 */
[----:B--2---:R-:W-:Y:S01]  /*e6c0*/  SHF.R.U64 R10, R2, R4, R3 ;  /* 0x00000004020a7219 */ /* 0x004fe20000001203 */
[----:B------:R2:W0:Y:S01]  /*e6d0*/  F2I.U32.TRUNC.NTZ R12, R0 ;  /* 0x00000000000c7305 */ /* 0x000422000020f000 */
[----:B------:R-:W-:-:S02]  /*e6e0*/  ISETP.NE.AND.EX P0, PT, R21, RZ, PT, P0 ;  /* 0x000000ff1500720c */ /* 0x000fc40003f05300 */
[----:B------:R-:W-:-:S03]  /*e6f0*/  SHF.R.U32.HI R3, RZ, R4, R3 ;  /* 0x00000004ff037219 */ /* 0x000fc60000011603 */
[----:B------:R-:W0:Y:S01]  /*e700*/  LDC R14, c[0x0][0x600] ;  /* 0x00018000ff0e7b82 */ /* 0x000e220000000800 */
[-CC-:B-----5:R-:W-:Y:S02]  /*e710*/  SHF.R.U64 R8, R10, R6.reuse, R3.reuse ;  /* 0x000000060a087219 */ /* 0x1a0fe40000001203 */
[----:B------:R-:W-:-:S05]  /*e720*/  SHF.R.U32.HI R3, RZ, R6, R3 ;  /* 0x00000006ff037219 */ /* 0x000fca0000011603 */
[----:B------:R-:W0:Y:S01]  /*e730*/  LDC R19, c[0x0][0x648] ;  /* 0x00019200ff137b82 */ /* 0x000e220000000800 */
[-CC-:B-1----:R-:W-:Y:S02]  /*e740*/  SHF.R.U64 R11, R8, R18.reuse, R3.reuse ;  /* 0x00000012080b7219 */ /* 0x182fe40000001203 */
[-C--:B------:R-:W-:Y:S02]  /*e750*/  SHF.L.U32 R5, R5, R18.reuse, RZ ;  /* 0x0000001205057219 */ /* 0x080fe400000006ff */
[-C--:B------:R-:W-:Y:S01]  /*e760*/  SHF.R.U32.HI R3, RZ, R18.reuse, R3 ;  /* 0x00000012ff037219 */ /* 0x080fe20000011603 */
[----:B------:R-:W-:Y:S01]  /*e770*/  IMAD.MOV.U32 R2, RZ, RZ, R11 ;  /* 0x000000ffff027224 */ /* 0x000fe200078e000b */
[----:B------:R-:W-:Y:S01]  /*e780*/  SHF.L.U32 R34, R7, R18, RZ ;  /* 0x0000001207227219 */ /* 0x000fe200000006ff */
[----:B------:R-:W1:Y:S01]  /*e790*/  LDC R22, c[0x0][0x638] ;  /* 0x00018e00ff167b82 */ /* 0x000e620000000800 */
[----:B------:R-:W-:-:S07]  /*e7a0*/  LOP3.LUT R17, RZ, R5, RZ, 0x33, !PT ;  /* 0x00000005ff117212 */ /* 0x000fce00078e33ff */
[----:B------:R-:W0:Y:S01]  /*e7b0*/  LDC R23, c[0x0][0x610] ;  /* 0x00018400ff177b82 */ /* 0x000e220000000800 */
[----:B--2---:R-:W-:Y:S05]  /*e7c0*/  @!P0 BRA `(.L_x_292) ;  /* 0x0000000000288947 */ /* 0x004fea0003800000 */
[----:B------:R-:W2:Y:S02]  /*e7d0*/  LDC R0, c[0x0][0x64c] ;  /* 0x00019300ff007b82 */ /* 0x000ea40000000800 */
[----:B--2---:R-:W-:-:S05]  /*e7e0*/  IADD3 R7, P0, R11, R0, RZ ;  /* 0x000000000b077210 */ /* 0x004fca0007f1e0ff */
        /* <DEDUP_REMOVED lines=8> */
.L_x_292:
[----:B0-----:R-:W-:Y:S01]  /*e870*/  SHF.R.U64 R0, R2, R19, R3 ;  /* 0x0000001302007219 */ /* 0x001fe20000001203 */
[----:B------:R-:W-:Y:S01]  /*e880*/  VIADD R3, R14, 0xffffffff ;  /* 0xffffffff0e037836 */ /* 0x000fe20000000000 */
[----:B------:R-:W-:Y:S01]  /*e890*/  LOP3.LUT R5, R8, R17, RZ, 0xc0, !PT ;  /* 0x0000001108057212 */ /* 0x000fe200078ec0ff */
[----:B------:R-:W-:Y:S01]  /*e8a0*/  IMAD.MOV R12, RZ, RZ, -R12 ;  /* 0x000000ffff0c7224 */ /* 0x000fe200078e0a0c */
[----:B------:R-:W-:Y:S01]  /*e8b0*/  R2UR UR24, R24 ;  /* 0x00000000181872ca */ /* 0x000fe200000e0000 */
[----:B------:R-:W-:Y:S01]  /*e8c0*/  IMAD.MOV R2, RZ, RZ, -R0 ;  /* 0x000000ffff027224 */ /* 0x000fe200078e0a00 */
[----:B------:R-:W-:Y:S01]  /*e8d0*/  LOP3.LUT R3, R10, R3, RZ, 0xc0, !PT ;  /* 0x000000030a037212 */ /* 0x000fe200078ec0ff */
[----:B------:R-:W-:Y:S02]  /*e8e0*/  IMAD R34, R34, R0, R5 ;  /* 0x0000000022227224 */ /* 0x000fe400078e0205 */
[----:B------:R-:W-:Y:S02]  /*e8f0*/  @P2 IMAD R15, R13, R12, R16 ;  /* 0x0000000c0d0f2224 */ /* 0x000fe400078e0210 */
[----:B-1----:R-:W-:-:S02]  /*e900*/  IMAD R0, R2, R22, R11 ;  /* 0x0000001602007224 */ /* 0x002fc400078e020b */
[----:B------:R-:W-:Y:S02]  /*e910*/  IMAD R34, R34, R23, R15 ;  /* 0x0000001722227224 */ /* 0x000fe400078e020f */
[----:B------:R-:W-:Y:S02]  /*e920*/  IMAD R3, R0, R14, R3 ;  /* 0x0000000e00037224 */ /* 0x000fe400078e0203 */
[----:B------:R-:W-:-:S03]  /*e930*/  IMAD.MOV.U32 R0, RZ, RZ, 0x1 ;  /* 0x00000001ff007424 */ /* 0x000fc600078e00ff */
[----:B------:R-:W-:Y:S02]  /*e940*/  SEL R2, R3, R34, !P2 ;  /* 0x0000002203027207 */ /* 0x000fe40005000000 */
[----:B------:R-:W-:-:S03]  /*e950*/  SEL R34, R34, R3, !P2 ;  /* 0x0000000322227207 */ /* 0x000fc60005000000 */
[----:B------:R2:W-:Y:S04]  /*e960*/  STL [R1+0x78], R2 ;  /* 0x0000780201007387 */ /* 0x0005e80000100800 */
.L_x_290:
[----:B------:R0:W-:Y:S01]  /*e970*/  STL [R1+0x7c], R34 ;  /* 0x00007c2201007387 */ /* 0x0001e20000100800 */
[----:B------:R-:W-:-:S13]  /*e980*/  LOP3.LUT P0, RZ, R0, 0xff, RZ, 0xc0, !PT ;  /* 0x000000ff00ff7812 */ /* 0x000fda000780c0ff */
[----:B0-----:R-:W-:Y:S05]  /*e990*/  @P0 BRA `(.L_x_293) ;  /* 0xffffff2400b00947 */ /* 0x001fea000383ffff */
[----:B------:R-:W-:Y:S05]  /*e9a0*/  EXIT ;  /* 0x000000000000794d */ /* 0x000fea0003800000 */
.L_x_3:
[----:B------:R-:W2:Y:S01]  /*e9b0*/  LDL R16, [R1+0x74] ;  /* 0x0000740001107983 */ /* 0x000ea20000100800 */
[----:B------:R-:W-:-:S03]  /*e9c0*/  ULDC.64 UR4, c[0x0][0x650] ;  /* 0x0001940000047ab9 */ /* 0x000fc60000000a00 */
[----:B------:R-:W3:Y:S01]  /*e9d0*/  LDL R17, [R1+0x70] ;  /* 0x0000700001117983 */ /* 0x000ee20000100800 */
[----:B------:R-:W-:Y:S01]  /*e9e0*/  PRMT R4, RZ, 0x7610, R4 ;  /* 0x00007610ff047816 */ /* 0x000fe20000000004 */
[----:B------:R-:W-:Y:S02]  /*e9f0*/  IMAD.MOV.U32 R5, RZ, RZ, -0x1 ;  /* 0xffffffffff057424 */ /* 0x000fe400078e00ff */
[----:B------:R-:W-:Y:S02]  /*ea00*/  IMAD.MOV.U32 R6, RZ, RZ, -0x1 ;  /* 0xffffffffff067424 */ /* 0x000fe400078e00ff */
[----:B------:R-:W-:Y:S01]  /*ea10*/  IMAD.MOV.U32 R11, RZ, RZ, -0x1 ;  /* 0xffffffffff0b7424 */ /* 0x000fe200078e00ff */
[----:B--2---:R-:W-:-:S04]  /*ea20*/  ISETP.GE.U32.AND P0, PT, R16, UR4, PT ;  /* 0x0000000410007c0c */ /* 0x004fc8000bf06070 */
[----:B---3--:R-:W-:-:S13]  /*ea30*/  ISETP.GE.U32.AND.EX P0, PT, R17, UR5, PT, P0 ;  /* 0x0000000511007c0c */ /* 0x008fda000bf06100 */
[----:B------:R-:W-:Y:S05]  /*ea40*/  @P0 BRA `(.L_x_294) ;  /* 0x00000004005c0947 */ /* 0x000fea0003800000 */
        /* <DEDUP_REMOVED lines=18> */
.L_x_295:
[-CC-:B------:R-:W-:Y:S01]  /*eb70*/  SHF.R.U64 R11, R8, R12.reuse, R9.reuse ;  /* 0x0000000c080b7219 */ /* 0x180fe20000001209 */
[----:B------:R-:W0:Y:S01]  /*eb80*/  LDC.64 R20, c[0x0][0x640] ;  /* 0x00019000ff147b82 */ /* 0x000e220000000a00 */
[----:B------:R-:W-:Y:S01]  /*eb90*/  SHF.R.U32.HI R3, RZ, R12, R9 ;  /* 0x0000000cff037219 */ /* 0x000fe20000011609 */
[----:B------:R-:W-:Y:S01]  /*eba0*/  ULDC UR4, c[0x0][0x150] ;  /* 0x0000540000047ab9 */ /* 0x000fe20000000800 */
[----:B------:R-:W-:Y:S01]  /*ebb0*/  IADD3 R7, P0, RZ, -R11, RZ ;  /* 0x8000000bff077210 */ /* 0x000fe20007f1e0ff */
[----:B------:R-:W-:Y:S01]  /*ebc0*/  IMAD.MOV.U32 R4, RZ, RZ, R16 ;  /* 0x000000ffff047224 */ /* 0x000fe200078e0010 */
[----:B------:R-:W-:Y:S01]  /*ebd0*/  I2FP.F32.U32 R6, R2 ;  /* 0x0000000200067245 */ /* 0x000fe20000201000 */
[----:B------:R-:W-:Y:S02]  /*ebe0*/  IMAD.MOV.U32 R5, RZ, RZ, R17 ;  /* 0x000000ffff057224 */ /* 0x000fe400078e0011 */
[----:B------:R-:W1:Y:S01]  /*ebf0*/  LDC R10, c[0x0][0x618] ;  /* 0x00018600ff0a7b82 */ /* 0x000e620000000800 */
[----:B------:R-:W-:-:S02]  /*ec00*/  IMAD.X R3, RZ, RZ, ~R3, P0 ;  /* 0x000000ffff037224 */ /* 0x000fc400000e0e03 */
[----:B------:R-:W-:Y:S01]  /*ec10*/  FMUL R9, R6, UR4 ;  /* 0x0000000406097c20 */ /* 0x000fe20008400000 */
[----:B------:R-:W-:Y:S01]  /*ec20*/  IMAD.WIDE.U32 R4, R7, R14, R4 ;  /* 0x0000000e07047225 */ /* 0x000fe200078e0004 */
[----:B------:R-:W-:-:S03]  /*ec30*/  ULDC UR4, c[0x0][0x154] ;  /* 0x0000550000047ab9 */ /* 0x000fc60000000800 */
[----:B------:R-:W-:Y:S01]  /*ec40*/  IMAD R6, R3, R14, RZ ;  /* 0x0000000e03067224 */ /* 0x000fe200078e02ff */
[----:B------:R-:W2:Y:S01]  /*ec50*/  LDC R13, c[0x0][0x144] ;  /* 0x00005100ff0d7b82 */ /* 0x000ea20000000800 */
[----:B------:R-:W3:Y:S02]  /*ec60*/  F2I.U32.TRUNC.NTZ R9, R9 ;  /* 0x0000000900097305 */ /* 0x000ee4000020f000 */
[----:B------:R-:W-:Y:S02]  /*ec70*/  IMAD R3, R7, R15, R6 ;  /* 0x0000000f07037224 */ /* 0x000fe400078e0206 */
[----:B------:R-:W-:Y:S02]  /*ec80*/  IMAD.MOV.U32 R6, RZ, RZ, -0x1 ;  /* 0xffffffffff067424 */ /* 0x000fe400078e00ff */
[----:B------:R-:W-:Y:S01]  /*ec90*/  IMAD.IADD R3, R5, 0x1, R3 ;  /* 0x0000000105037824 */ /* 0x000fe200078e0203 */
[----:B------:R-:W4:Y:S01]  /*eca0*/  LDC R12, c[0x0][0x608] ;  /* 0x00018200ff0c7b82 */ /* 0x000f220000000800 */
[----:B------:R-:W-:-:S02]  /*ecb0*/  I2FP.F32.U32 R5, R0 ;  /* 0x0000000000057245 */ /* 0x000fc40000201000 */
[----:B0-----:R-:W-:-:S03]  /*ecc0*/  ISETP.NE.U32.AND P0, PT, R20, RZ, PT ;  /* 0x000000ff1400720c */ /* 0x001fc60003f05070 */
[----:B------:R-:W-:Y:S01]  /*ecd0*/  FMUL R5, R5, UR4 ;  /* 0x0000000405057c20 */ /* 0x000fe20008400000 */
[----:B------:R-:W-:Y:S01]  /*ece0*/  ISETP.NE.AND.EX P0, PT, R21, RZ, PT, P0 ;  /* 0x000000ff1500720c */ /* 0x000fe20003f05300 */
[----:B------:R-:W0:Y:S01]  /*ecf0*/  LDC R7, c[0x0][0x658] ;  /* 0x00019600ff077b82 */ /* 0x000e220000000800 */
[-C--:B-1----:R-:W-:Y:S01]  /*ed00*/  SHF.R.U64 R8, R4, R10.reuse, R3 ;  /* 0x0000000a04087219 */ /* 0x082fe20000001203 */
[----:B---3--:R-:W-:Y:S01]  /*ed10*/  IMAD.MOV R4, RZ, RZ, -R9 ;  /* 0x000000ffff047224 */ /* 0x008fe200078e0a09 */
[----:B------:R-:W-:Y:S02]  /*ed20*/  SHF.R.U32.HI R3, RZ, R10, R3 ;  /* 0x0000000aff037219 */ /* 0x000fe40000011603 */
[----:B------:R1:W3:Y:S03]  /*ed30*/  F2I.U32.TRUNC.NTZ R10, R5 ;  /* 0x00000005000a7305 */ /* 0x0002e6000020f000 */
[----:B------:R-:W1:Y:S01]  /*ed40*/  LDC R17, c[0x0][0x148] ;  /* 0x00005200ff117b82 */ /* 0x000e620000000800 */
[----:B--2---:R-:W-:-:S02]  /*ed50*/  IMAD R19, R13, R4, R2 ;  /* 0x000000040d137224 */ /* 0x004fc400078e0202 */
[----:B------:R-:W-:-:S05]  /*ed60*/  IMAD.MOV.U32 R4, RZ, RZ, 0x1 ;  /* 0x00000001ff047424 */ /* 0x000fca00078e00ff */
[----:B------:R-:W2:Y:S01]  /*ed70*/  LDC R14, c[0x0][0x600] ;  /* 0x00018000ff0e7b82 */ /* 0x000ea20000000800 */
[-CC-:B----4-:R-:W-:Y:S02]  /*ed80*/  SHF.R.U64 R13, R8, R12.reuse, R3.reuse ;  /* 0x0000000c080d7219 */ /* 0x190fe40000001203 */
[----:B------:R-:W-:-:S05]  /*ed90*/  SHF.R.U32.HI R2, RZ, R12, R3 ;  /* 0x0000000cff027219 */ /* 0x000fca0000011603 */
[----:B------:R-:W4:Y:S01]  /*eda0*/  LDC R16, c[0x0][0x648] ;  /* 0x00019200ff107b82 */ /* 0x000f220000000800 */
[-CC-:B0-----:R-:W-:Y:S02]  /*edb0*/  SHF.R.U64 R15, R13, R7.reuse, R2.reuse ;  /* 0x000000070d0f7219 */ /* 0x181fe40000001202 */
[-C--:B------:R-:W-:Y:S02]  /*edc0*/  SHF.L.U32 R6, R6, R7.reuse, RZ ;  /* 0x0000000706067219 */ /* 0x080fe400000006ff */
[-C--:B------:R-:W-:Y:S01]  /*edd0*/  SHF.R.U32.HI R3, RZ, R7.reuse, R2 ;  /* 0x00000007ff037219 */ /* 0x080fe20000011602 */
[----:B------:R-:W-:Y:S01]  /*ede0*/  IMAD.MOV.U32 R2, RZ, RZ, R15 ;  /* 0x000000ffff027224 */ /* 0x000fe200078e000f */
[----:B------:R-:W-:Y:S01]  /*edf0*/  SHF.L.U32 R12, R4, R7, RZ ;  /* 0x00000007040c7219 */ /* 0x000fe200000006ff */
[----:B------:R-:W0:Y:S01]  /*ee00*/  LDC R18, c[0x0][0x638] ;  /* 0x00018e00ff127b82 */ /* 0x000e220000000800 */
[----:B------:R-:W-:-:S07]  /*ee10*/  LOP3.LUT R22, RZ, R6, RZ, 0x33, !PT ;  /* 0x00000006ff167212 */ /* 0x000fce00078e33ff */
        /* <DEDUP_REMOVED lines=12> */
.L_x_296:
[----:B----4-:R-:W-:Y:S01]  /*eee0*/  SHF.R.U64 R3, R2, R16, R3 ;  /* 0x0000001002037219 */ /* 0x010fe20000001203 */
[----:B--2---:R-:W-:Y:S01]  /*eef0*/  VIADD R5, R14, 0xffffffff ;  /* 0xffffffff0e057836 */ /* 0x004fe20000000000 */
[----:B------:R-:W-:Y:S01]  /*ef00*/  LOP3.LUT R2, R13, R22, RZ, 0xc0, !PT ;  /* 0x000000160d027212 */ /* 0x000fe200078ec0ff */
[----:B------:R-:W-:Y:S02]  /*ef10*/  IMAD.MOV R10, RZ, RZ, -R10 ;  /* 0x000000ffff0a7224 */ /* 0x000fe400078e0a0a */
[----:B------:R-:W-:Y:S02]  /*ef20*/  IMAD.MOV R4, RZ, RZ, -R3 ;  /* 0x000000ffff047224 */ /* 0x000fe400078e0a03 */
[----:B------:R-:W-:Y:S01]  /*ef30*/  IMAD R2, R12, R3, R2 ;  /* 0x000000030c027224 */ /* 0x000fe200078e0202 */
[----:B------:R-:W-:Y:S01]  /*ef40*/  LOP3.LUT R3, R8, R5, RZ, 0xc0, !PT ;  /* 0x0000000508037212 */ /* 0x000fe200078ec0ff */
[----:B------:R-:W-:Y:S02]  /*ef50*/  @P2 IMAD R19, R17, R10, R0 ;  /* 0x0000000a11132224 */ /* 0x000fe400078e0200 */
[----:B0-----:R-:W-:-:S02]  /*ef60*/  IMAD R0, R4, R18, R15 ;  /* 0x0000001204007224 */ /* 0x001fc400078e020f */
[----:B------:R-:W-:Y:S02]  /*ef70*/  IMAD R5, R2, R23, R19 ;  /* 0x0000001702057224 */ /* 0x000fe400078e0213 */
[----:B------:R-:W-:Y:S02]  /*ef80*/  IMAD R0, R0, R14, R3 ;  /* 0x0000000e00007224 */ /* 0x000fe400078e0203 */
[----:B------:R-:W-:-:S03]  /*ef90*/  IMAD.MOV.U32 R4, RZ, RZ, 0x1 ;  /* 0x00000001ff047424 */ /* 0x000fc600078e00ff */
[----:B------:R-:W-:Y:S02]  /*efa0*/  SEL R6, R0, R5, !P2 ;  /* 0x0000000500067207 */ /* 0x000fe40005000000 */
[----:B------:R-:W-:-:S07]  /*efb0*/  SEL R5, R5, R0, !P2 ;  /* 0x0000000005057207 */ /* 0x000fce0005000000 */
.L_x_294:
[----:B------:R-:W-:-:S08]  /*efc0*/  NOP ;  /* 0x0000000000007918 */ /* 0x000fd00000000000 */
[----:B------:R-:W0:-:S00]  /*efd0*/  USETMAXREG.DEALLOC.CTAPOOL 0x28 ;  /* 0x00000028000079c8 */ /* 0x000e0000080e0500 */
[----:B------:R-:W-:-:S13]  /*efe0*/  ISETP.NE.AND P0, PT, RZ, UR8, PT ;  /* 0x00000008ff007c0c */ /* 0x000fda000bf05270 */
[----:B------:R-:W-:Y:S05]  /*eff0*/  @P0 EXIT ;  /* 0x000000000000094d */ /* 0x000fea0003800000 */
[----:B0-----:R-:W-:Y:S01]  /*f000*/  LOP3.LUT P0, RZ, R4, 0xff, RZ, 0xc0, !PT ;  /* 0x000000ff04ff7812 */ /* 0x001fe2000780c0ff */
[----:B------:R-:W-:Y:S02]  /*f010*/  IMAD.MOV.U32 R0, RZ, RZ, 0x1 ;  /* 0x00000001ff007424 */ /* 0x000fe400078e00ff */
[----:B------:R-:W-:-:S10]  /*f020*/  IMAD.MOV.U32 R8, RZ, RZ, RZ ;  /* 0x000000ffff087224 */ /* 0x000fd400078e00ff */
[----:B------:R-:W-:Y:S05]  /*f030*/  @!P0 BRA `(.L_x_297) ;  /* 0x0000000c00508947 */ /* 0x000fea0003800000 */
[----:B------:R-:W0:Y:S01]  /*f040*/  S2R R2, SR_TID.X ;  /* 0x0000000000027919 */ /* 0x000e220000002100 */
[----:B------:R-:W-:Y:S01]  /*f050*/  ULDC UR4, c[0x0][0x28c] ;  /* 0x0000a30000047ab9 */ /* 0x000fe20000000800 */
[----:B------:R-:W-:Y:S01]  /*f060*/  ULDC UR6, c[0x0][0x658] ;  /* 0x0001960000067ab9 */ /* 0x000fe20000000800 */
[----:B------:R-:W-:Y:S01]  /*f070*/  UIADD3 UR10, UR4, 0x7f, URZ ;  /* 0x0000007f040a7890 */ /* 0x000fe2000fffe03f */
[----:B------:R-:W-:Y:S01]  /*f080*/  BSSY B0, `(.L_x_297) ;  /* 0x00000cf000007945 */ /* 0x000fe20003800000 */
[----:B------:R-:W-:Y:S01]  /*f090*/  UMOV UR7, 0xffffffff ;  /* 0xffffffff00077882 */ /* 0x000fe20000000000 */
[----:B------:R-:W-:Y:S01]  /*f0a0*/  ULDC UR5, c[0x0][0x600] ;  /* 0x0001800000057ab9 */ /* 0x000fe20000000800 */
[----:B------:R-:W-:Y:S01]  /*f0b0*/  UMOV UR9, 0x1 ;  /* 0x0000000100097882 */ /* 0x000fe20000000000 */
[----:B------:R-:W-:Y:S01]  /*f0c0*/  USHF.L.U32 UR7, UR7, UR6, URZ ;  /* 0x0000000607077299 */ /* 0x000fe2000800063f */
[----:B------:R-:W-:Y:S01]  /*f0d0*/  IMAD.MOV.U32 R9, RZ, RZ, 0x1 ;  /* 0x00000001ff097424 */ /* 0x000fe200078e00ff */
[----:B------:R-:W-:Y:S01]  /*f0e0*/  UIADD3 UR4, UR5, -0x1, URZ ;  /* 0xffffffff05047890 */ /* 0x000fe2000fffe03f */
[----:B------:R-:W-:Y:S01]  /*f0f0*/  IMAD.MOV.U32 R0, RZ, RZ, 0x1 ;  /* 0x00000001ff007424 */ /* 0x000fe200078e00ff */
[----:B------:R-:W-:Y:S01]  /*f100*/  USHF.R.S32.HI UR11, URZ, 0x1f, UR10 ;  /* 0x0000001f3f0b7899 */ /* 0x000fe2000801140a */
[----:B------:R-:W-:Y:S01]  /*f110*/  IMAD.MOV.U32 R8, RZ, RZ, RZ ;  /* 0x000000ffff087224 */ /* 0x000fe200078e00ff */
[----:B------:R-:W-:Y:S01]  /*f120*/  ULDC UR8, c[0x0][0xc] ;  /* 0x0000030000087ab9 */ /* 0x000fe20000000800 */
[----:B------:R-:W-:-:S02]  /*f130*/  USHF.L.U32 UR5, UR9, UR6, URZ ;  /* 0x0000000609057299 */ /* 0x000fc4000800063f */
[----:B------:R-:W-:Y:S01]  /*f140*/  ULEA.HI UR11, UR11, UR10, URZ, 0x7 ;  /* 0x0000000a0b0b7291 */ /* 0x000fe2000f8f383f */
[----:B------:R-:W-:Y:S01]  /*f150*/  ULDC UR9, c[0x0][0x10] ;  /* 0x0000040000097ab9 */ /* 0x000fe20000000800 */
[----:B------:R-:W-:Y:S02]  /*f160*/  ULOP3.LUT UR6, URZ, UR7, URZ, 0x33, !UPT ;  /* 0x000000073f067292 */ /* 0x000fe4000f8e333f */
[----:B------:R-:W-:Y:S01]  /*f170*/  UIMAD.WIDE.U32 UR8, UR8, UR9, URZ ;  /* 0x00000009080872a5 */ /* 0x000fe2000f8e003f */
[----:B------:R-:W-:Y:S01]  /*f180*/  ULDC UR7, c[0x0][0x14] ;  /* 0x0000050000077ab9 */ /* 0x000fe20000000800 */
[----:B------:R-:W-:Y:S02]  /*f190*/  USHF.R.S32.HI UR20, URZ, 0x7, UR11 ;  /* 0x000000073f147899 */ /* 0x000fe4000801140b */
[----:B------:R-:W-:Y:S02]  /*f1a0*/  UIMAD.WIDE.U32 UR22, UR8, UR7, URZ ;  /* 0x00000007081672a5 */ /* 0x000fe4000f8e003f */
[----:B------:R-:W-:-:S02]  /*f1b0*/  UIMAD UR18, UR9, UR7, URZ ;  /* 0x00000007091272a4 */ /* 0x000fc4000f8e023f */
[----:B------:R-:W-:Y:S01]  /*f1c0*/  ULOP3.LUT UR26, UR13, 0x2, URZ, 0xfc, !UPT ;  /* 0x000000020d1a7892 */ /* 0x000fe2000f8efc3f */
[C---:B0-----:R-:W-:Y:S01]  /*f1d0*/  LOP3.LUT P3, RZ, R2.reuse, 0x7f, RZ, 0xc0, !PT ;  /* 0x0000007f02ff7812 */ /* 0x041fe2000786c0ff */
[----:B------:R-:W-:Y:S01]  /*f1e0*/  UIADD3 UR18, UR23, UR18, URZ ;  /* 0x0000001217127290 */ /* 0x000fe2000fffe03f */
[----:B------:R-:W-:Y:S01]  /*f1f0*/  LOP3.LUT P0, RZ, R2, 0x1f, RZ, 0xc0, !PT ;  /* 0x0000001f02ff7812 */ /* 0x000fe2000780c0ff */
[----:B------:R-:W-:Y:S01]  /*f200*/  UIADD3 UR27, UR20, 0x1, URZ ;  /* 0x00000001141b7890 */ /* 0x000fe2000fffe03f */
[----:B------:R-:W-:Y:S02]  /*f210*/  ULDC.64 UR24, c[0x0][0x198] ;  /* 0x0000660000187ab9 */ /* 0x000fe40000000a00 */
[----:B------:R-:W-:-:S13]  /*f220*/  PLOP3.LUT P0, PT, P0, P3, PT, 0x8a, 0x0 ;  /* 0x000000000000781c */ /* 0x000fda0000707172 */
.L_x_309:
[----:B------:R-:W-:-:S03]  /*f230*/  UMOV UR7, 0xffffffff ;  /* 0xffffffff00077882 */ /* 0x000fc60000000000 */
[----:B------:R-:W-:Y:S05]  /*f240*/  BRA.DIV UR7, `(.L_x_298) ;  /* 0x0000001207107947 */ /* 0x000fea000b800000 */
[----:B------:R-:W-:-:S13]  /*f250*/  ELECT P1, URZ, PT ;  /* 0x00000000003f782f */ /* 0x000fda0003820000 */
.L_x_322:
[----:B------:R-:W0:Y:S01]  /*f260*/  LDC R2, c[0x0][0x28c] ;  /* 0x0000a300ff027b82 */ /* 0x000e220000000800 */
[----:B------:R-:W-:Y:S01]  /*f270*/  BSSY B1, `(.L_x_299) ;  /* 0x0000038000017945 */ /* 0x000fe20003800000 */
[----:B0-----:R-:W-:-:S13]  /*f280*/  ISETP.LT.OR P1, PT, R2, 0x1, !P1 ;  /* 0x000000010200780c */ /* 0x001fda0004f21670 */
[----:B------:R-:W-:Y:S05]  /*f290*/  @P1 BRA `(.L_x_300) ;  /* 0x0000000000d41947 */ /* 0x000fea0003800000 */
[----:B------:R-:W-:Y:S02]  /*f2a0*/  IMAD.SHL.U32 R6, R6, 0x100, RZ ;  /* 0x0000010006067824 */ /* 0x000fe400078e00ff */
[----:B------:R-:W-:Y:S02]  /*f2b0*/  IMAD.SHL.U32 R7, R5, 0x80, RZ ;  /* 0x0000008005077824 */ /* 0x000fe400078e00ff */
[----:B------:R-:W-:Y:S02]  /*f2c0*/  IMAD.MOV.U32 R12, RZ, RZ, RZ ;  /* 0x000000ffff0c7224 */ /* 0x000fe400078e00ff */
[----:B------:R-:W-:Y:S02]  /*f2d0*/  IMAD.U32 R14, RZ, RZ, UR27 ;  /* 0x0000001bff0e7e24 */ /* 0x000fe4000f8e00ff */
[----:B------:R-:W-:Y:S02]  /*f2e0*/  IMAD.MOV.U32 R2, RZ, RZ, R0 ;  /* 0x000000ffff027224 */ /* 0x000fe400078e0000 */
[----:B------:R-:W-:-:S07]  /*f2f0*/  IMAD.MOV.U32 R3, RZ, RZ, R8 ;  /* 0x000000ffff037224 */ /* 0x000fce00078e0008 */
.L_x_304:
[----:B------:R-:W0:Y:S01]  /*f300*/  S2R R5, SR_CgaCtaId ;  /* 0x0000000000057919 */ /* 0x000e220000008800 */
[----:B------:R-:W-:-:S04]  /*f310*/  MOV R4, 0x400 ;  /* 0x0000040000047802 */ /* 0x000fc80000000f00 */
[----:B0-----:R-:W-:Y:S02]  /*f320*/  LEA R10, R5, R4, 0x18 ;  /* 0x00000004050a7211 */ /* 0x001fe400078ec0ff */
[----:B------:R-:W-:Y:S01]  /*f330*/  SHF.L.U32 R4, R2, 0x1f, RZ ;  /* 0x0000001f02047819 */ /* 0x000fe200000006ff */
[----:B------:R-:W0:Y:S02]  /*f340*/  @!P3 LDC R5, c[0x0][0x500] ;  /* 0x00014000ff05bb82 */ /* 0x000e240000000800 */
[----:B------:R-:W-:-:S04]  /*f350*/  IMAD R13, R3, 0x8, R10 ;  /* 0x00000008030d7824 */ /* 0x000fc800078e020a */
[----:B------:R-:W1:Y:S02]  /*f360*/  SYNCS.PHASECHK.TRANS64.TRYWAIT P1, [R13+URZ+0x30], R4 ;  /* 0x000030040d0075a7 */ /* 0x000e64000802017f */
[----:B-1----:R-:W-:Y:S05]  /*f370*/  @!P1 BRA `(.L_x_301) ;  /* 0x0000000c00e49947 */ /* 0x002fea0003800000 */
.L_x_323:
[----:B------:R-:W-:Y:S01]  /*f380*/  UPRMT UR7, UR26, 0x9910, URZ ;  /* 0x000099101a077896 */ /* 0x000fe2000800003f */
[----:B0-----:R0:W-:Y:S03]  /*f390*/  @!P3 SYNCS.ARRIVE.TRANS64 RZ, [R13+URZ], R5 ;  /* 0x000000050dffb9a7 */ /* 0x0011e6000800003f */
[----:B------:R-:W-:-:S06]  /*f3a0*/  UISETP.NE.AND UP0, UPT, UR7, 0x2, UPT ;  /* 0x000000020700788c */ /* 0x000fcc000bf05270 */
[----:B------:R-:W-:-:S13]  /*f3b0*/  PLOP3.LUT P1, PT, PT, PT, UP0, 0x80, 0x0 ;  /* 0x000000000000781c */ /* 0x000fda0003f2f008 */
[----:B0-----:R-:W-:Y:S05]  /*f3c0*/  @P1 BRA `(.L_x_302) ;  /* 0x0000000000041947 */ /* 0x001fea0003800000 */
[----:B------:R-:W-:Y:S01]  /*f3d0*/  BPT.TRAP 0x1 ;  /* 0x000000040000795c */ /* 0x000fe20000300000 */
.L_x_302:
[----:B------:R-:W-:Y:S05]  /*f3e0*/  @P0 BRA `(.L_x_303) ;  /* 0x0000000000040947 */ /* 0x000fea0003800000 */
[----:B------:R-:W-:Y:S01]  /*f3f0*/  BPT.TRAP 0x1 ;  /* 0x000000040000795c */ /* 0x000fe20000300000 */
.L_x_303:
[--C-:B-1----:R-:W-:Y:S01]  /*f400*/  IMAD R4, R3, 0x4000, R10.reuse ;  /* 0x0000400003047824 */ /* 0x102fe200078e020a */
[----:B------:R-:W-:Y:S01]  /*f410*/  R2UR UR9, R13 ;  /* 0x000000000d0972ca */ /* 0x000fe200000e0000 */
[----:B------:R-:W-:Y:S01]  /*f420*/  IMAD R10, R3, 0x8000, R10 ;  /* 0x00008000030a7824 */ /* 0x000fe200078e020a */
[----:B------:R-:W-:Y:S01]  /*f430*/  UIADD3 UR14, UP0, UR24, 0xf0, URZ ;  /* 0x000000f0180e7890 */ /* 0x000fe2000ff1e03f */
[----:B------:R-:W-:Y:S01]  /*f440*/  VIADD R14, R14, 0xffffffff ;  /* 0xffffffff0e0e7836 */ /* 0x000fe20000000000 */
[----:B------:R-:W-:Y:S01]  /*f450*/  R2UR UR7, R4 ;  /* 0x00000000040772ca */ /* 0x000fe200000e0000 */
[----:B------:R-:W-:Y:S01]  /*f460*/  UIADD3 UR28, UP1, UR24, 0x1f0, URZ ;  /* 0x000001f0181c7890 */ /* 0x000fe2000ff3e03f */
[----:B------:R-:W-:Y:S01]  /*f470*/  R2UR UR8, R10 ;  /* 0x000000000a0872ca */ /* 0x000fe200000e0000 */
[----:B------:R-:W-:Y:S01]  /*f480*/  UIADD3.X UR15, URZ, UR25, URZ, UP0, !UPT ;  /* 0x000000193f0f7290 */ /* 0x000fe200087fe43f */
[----:B------:R-:W-:Y:S01]  /*f490*/  R2UR UR11, R7 ;  /* 0x00000000070b72ca */ /* 0x000fe200000e0000 */
[----:B------:R-:W-:Y:S01]  /*f4a0*/  VIADD R3, R3, 0x1 ;  /* 0x0000000103037836 */ /* 0x000fe20000000000 */
[----:B------:R-:W-:Y:S01]  /*f4b0*/  R2UR UR10, R12 ;  /* 0x000000000c0a72ca */ /* 0x000fe200000e0000 */
[----:B------:R-:W-:Y:S01]  /*f4c0*/  UIADD3.X UR29, URZ, UR25, URZ, UP1, !UPT ;  /* 0x000000193f1d7290 */ /* 0x000fe20008ffe43f */
[----:B------:R-:W-:Y:S01]  /*f4d0*/  R2UR UR12, R11 ;  /* 0x000000000b0c72ca */ /* 0x000fe200000e0000 */
[----:B------:R-:W-:Y:S01]  /*f4e0*/  UMOV UR16, 0x0 ;  /* 0x0000000000107882 */ /* 0x000fe20000000000 */
[----:B------:R-:W-:Y:S01]  /*f4f0*/  R2UR UR21, R6 ;  /* 0x00000000061572ca */ /* 0x000fe200000e0000 */
[----:B------:R-:W-:Y:S01]  /*f500*/  UMOV UR17, 0x10000000 ;  /* 0x1000000000117882 */ /* 0x000fe20000000000 */
[----:B------:R-:W-:Y:S01]  /*f510*/  ISETP.GT.AND P4, PT, R14, 0x1, PT ;  /* 0x000000010e00780c */ /* 0x000fe20003f84270 */
[----:B------:R-:W-:Y:S01]  /*f520*/  UIADD3 UR7, UR7, 0x180, URZ ;  /* 0x0000018007077890 */ /* 0x000fe2000fffe03f */
[----:B------:R-:W-:Y:S01]  /*f530*/  ISETP.NE.AND P1, PT, R3, 0x6, PT ;  /* 0x000000060300780c */ /* 0x000fe20003f25270 */
[----:B------:R-:W-:Y:S01]  /*f540*/  UIADD3 UR19, UR8, 0x18180, URZ ;  /* 0x0001818008137890 */ /* 0x000fe2000fffe03f */
[----:B------:R-:W-:-:S02]  /*f550*/  VIADD R12, R12, 0x80 ;  /* 0x000000800c0c7836 */ /* 0x000fc40000000000 */
[----:B------:R-:W-:Y:S02]  /*f560*/  SEL R5, RZ, 0x1, P1 ;  /* 0x00000001ff057807 */ /* 0x000fe40000800000 */
[----:B------:R-:W-:Y:S01]  /*f570*/  UMOV UR8, UR7 ;  /* 0x0000000700087c82 */ /* 0x000fe20008000000 */
[----:B------:R-:W-:Y:S01]  /*f580*/  SEL R3, R3, RZ, P1 ;  /* 0x000000ff03037207 */ /* 0x000fe20000800000 */
[----:B------:R0:W-:Y:S01]  /*f590*/  UTMALDG.3D [UR8], [UR14], desc[UR16] ;  /* 0x000010080e0075b4 */ /* 0x0001e20008011000 */
[----:B------:R-:W-:Y:S01]  /*f5a0*/  LOP3.LUT R2, R2, R5, RZ, 0x3c, !PT ;  /* 0x0000000502027212 */ /* 0x000fe200078e3cff */
[----:B0-----:R-:W-:Y:S01]  /*f5b0*/  UMOV UR8, UR19 ;  /* 0x0000001300087c82 */ /* 0x001fe20008000000 */
[----:B------:R-:W-:Y:S02]  /*f5c0*/  UMOV UR11, UR21 ;  /* 0x00000015000b7c82 */ /* 0x000fe40008000000 */
[----:B------:R0:W-:Y:S02]  /*f5d0*/  UTMALDG.3D [UR8], [UR28], desc[UR16] ;  /* 0x000010081c0075b4 */ /* 0x0001e40008011000 */
[----:B0-----:R-:W-:Y:S05]  /*f5e0*/  @P4 BRA `(.L_x_304) ;  /* 0xfffffffc00444947 */ /* 0x001fea000383ffff */
.L_x_300:
[----:B------:R-:W-:Y:S05]  /*f5f0*/  BSYNC B1 ;  /* 0x0000000000017941 */ /* 0x000fea0003800000 */
.L_x_299:
[----:B------:R-:W2:Y:S01]  /*f600*/  LDL.LU R15, [R1+0x70] ;  /* 0x00007000010f7983 */ /* 0x000ea20000300800 */
[----:B------:R-:W-:Y:S01]  /*f610*/  LOP3.LUT P5, RZ, R9, 0xff, RZ, 0xc0, !PT ;  /* 0x000000ff09ff7812 */ /* 0x000fe200078ac0ff */
[----:B------:R-:W-:Y:S01]  /*f620*/  VIADD R8, R8, UR20 ;  /* 0x0000001408087c36 */ /* 0x000fe20008000000 */
[----:B------:R-:W-:Y:S01]  /*f630*/  ULDC.64 UR8, c[0x0][0x650] ;  /* 0x0001940000087ab9 */ /* 0x000fe20000000a00 */
[----:B------:R-:W3:Y:S01]  /*f640*/  LDL.LU R13, [R1+0x74] ;  /* 0x00007400010d7983 */ /* 0x000ee20000300800 */
[----:B------:R-:W-:Y:S01]  /*f650*/  IMAD.U32 R5, RZ, RZ, UR20 ;  /* 0x00000014ff057e24 */ /* 0x000fe2000f8e00ff */
[----:B------:R-:W-:Y:S01]  /*f660*/  UISETP.GE.U32.AND UP0, UPT, UR20, 0x6, UPT ;  /* 0x000000061400788c */ /* 0x000fe2000bf06070 */
[----:B------:R-:W-:Y:S01]  /*f670*/  ISETP.GT.U32.AND P1, PT, R8, 0x5, PT ;  /* 0x000000050800780c */ /* 0x000fe20003f24070 */
[----:B------:R-:W-:Y:S01]  /*f680*/  BSSY B1, `(.L_x_305) ;  /* 0x000006c000017945 */ /* 0x000fe20003800000 */
[----:B------:R-:W-:Y:S01]  /*f690*/  IMAD.MOV.U32 R6, RZ, RZ, -0x1 ;  /* 0xffffffffff067424 */ /* 0x000fe200078e00ff */
[----:B------:R-:W-:Y:S01]  /*f6a0*/  PRMT R9, RZ, 0x7610, R9 ;  /* 0x00007610ff097816 */ /* 0x000fe20000000009 */
[----:B------:R-:W-:Y:S01]  /*f6b0*/  IMAD.MOV.U32 R11, RZ, RZ, -0x1 ;  /* 0xffffffffff0b7424 */ /* 0x000fe200078e00ff */
[----:B------:R-:W-:-:S02]  /*f6c0*/  ISETP.LT.U32.AND P1, PT, R5, 0x6, P1 ;  /* 0x000000060500780c */ /* 0x000fc40000f21070 */
[----:B------:R-:W0:Y:S01]  /*f6d0*/  @P5 S2R R3, SR_CgaCtaId ;  /* 0x0000000000035919 */ /* 0x000e220000008800 */
[----:B------:R-:W-:Y:S02]  /*f6e0*/  @P5 MOV R2, 0x400 ;  /* 0x0000040000025802 */ /* 0x000fe40000000f00 */
[----:B------:R-:W-:Y:S02]  /*f6f0*/  PLOP3.LUT P4, PT, PT, PT, UP0, 0x80, 0x0 ;  /* 0x000000000000781c */ /* 0x000fe40003f8f008 */
[----:B0-----:R-:W-:Y:S01]  /*f700*/  @P5 LEA R4, R3, R2, 0x18 ;  /* 0x0000000203045211 */ /* 0x001fe200078ec0ff */
[----:B------:R-:W-:-:S03]  /*f710*/  IMAD.WIDE.U32 R2, R8, -0x55555555, RZ ;  /* 0xaaaaaaab08027825 */ /* 0x000fc600078e00ff */
[----:B------:R0:W-:Y:S02]  /*f720*/  @P5 SYNCS.ARRIVE.TRANS64.A1T0 RZ, [R4+URZ+0x78], RZ ;  /* 0x000078ff04ff59a7 */ /* 0x0001e4000810003f */
[----:B------:R-:W-:Y:S02]  /*f730*/  SHF.R.U32.HI R5, RZ, 0x2, R3 ;  /* 0x00000002ff057819 */ /* 0x000fe40000011603 */
[----:B------:R-:W-:Y:S02]  /*f740*/  SEL R3, RZ, 0x1, !P1 ;  /* 0x00000001ff037807 */ /* 0x000fe40004800000 */
[----:B------:R-:W-:Y:S01]  /*f750*/  PRMT R2, RZ, 0x7610, R2 ;  /* 0x00007610ff027816 */ /* 0x000fe20000000002 */
[----:B------:R-:W-:Y:S01]  /*f760*/  IMAD R8, R5, -0x6, R8 ;  /* 0xfffffffa05087824 */ /* 0x000fe200078e0208 */
[----:B------:R-:W-:-:S04]  /*f770*/  LOP3.LUT R0, R0, R3, RZ, 0x3c, !PT ;  /* 0x0000000300007212 */ /* 0x000fc800078e3cff */
[----:B------:R-:W-:Y:S01]  /*f780*/  @P4 LOP3.LUT R0, R0, 0x1, R5, 0x78, !PT ;  /* 0x0000000100004812 */ /* 0x000fe200078e7805 */
[----:B------:R-:W-:Y:S01]  /*f790*/  IMAD.MOV.U32 R5, RZ, RZ, -0x1 ;  /* 0xffffffffff057424 */ /* 0x000fe200078e00ff */
[----:B---3--:R-:W-:-:S04]  /*f7a0*/  IADD3 R13, P5, R13, UR22, RZ ;  /* 0x000000160d0d7c10 */ /* 0x008fc8000ffbe0ff */
[----:B--2---:R-:W-:Y:S01]  /*f7b0*/  IADD3.X R15, R15, UR18, RZ, P5, !PT ;  /* 0x000000120f0f7c10 */ /* 0x004fe2000affe4ff */
[----:B------:R0:W-:Y:S01]  /*f7c0*/  STL [R1+0x74], R13 ;  /* 0x0000740d01007387 */ /* 0x0001e20000100800 */
[----:B------:R-:W-:-:S03]  /*f7d0*/  ISETP.GE.U32.AND P1, PT, R13, UR8, PT ;  /* 0x000000080d007c0c */ /* 0x000fc6000bf26070 */
[----:B------:R0:W-:Y:S01]  /*f7e0*/  STL [R1+0x70], R15 ;  /* 0x0000700f01007387 */ /* 0x0001e20000100800 */
[----:B------:R-:W-:-:S13]  /*f7f0*/  ISETP.GE.U32.AND.EX P1, PT, R15, UR9, PT, P1 ;  /* 0x000000090f007c0c */ /* 0x000fda000bf26110 */
[----:B0-----:R-:W-:Y:S05]  /*f800*/  @P1 BRA `(.L_x_306) ;  /* 0x00000004004c1947 */ /* 0x001fea0003800000 */
[----:B------:R-:W-:Y:S01]  /*f810*/  ULDC.64 UR8, c[0x0][0x628] ;  /* 0x00018a0000087ab9 */ /* 0x000fe20000000a00 */
[----:B------:R-:W0:Y:S01]  /*f820*/  S2R R12, SR_CTAID.X ;  /* 0x00000000000c7919 */ /* 0x000e220000002500 */
[----:B------:R-:W-:Y:S01]  /*f830*/  ISETP.NE.U32.AND P1, PT, RZ, UR8, PT ;  /* 0x00000008ff007c0c */ /* 0x000fe2000bf25070 */
[----:B------:R-:W-:Y:S01]  /*f840*/  ULDC UR10, c[0x0][0x630] ;  /* 0x00018c00000a7ab9 */ /* 0x000fe20000000800 */
[----:B------:R-:W-:Y:S01]  /*f850*/  IMAD.MOV.U32 R2, RZ, RZ, R13 ;  /* 0x000000ffff027224 */ /* 0x000fe200078e000d */
[----:B------:R-:W1:Y:S01]  /*f860*/  S2R R10, SR_CTAID.Y ;  /* 0x00000000000a7919 */ /* 0x000e620000002600 */
[----:B------:R-:W-:Y:S01]  /*f870*/  ISETP.NE.AND.EX P1, PT, RZ, UR9, PT, P1 ;  /* 0x00000009ff007c0c */ /* 0x000fe2000bf25310 */
[----:B------:R-:W-:-:S12]  /*f880*/  IMAD.MOV.U32 R3, RZ, RZ, R15 ;  /* 0x000000ffff037224 */ /* 0x000fd800078e000f */
[----:B------:R-:W-:Y:S05]  /*f890*/  @!P1 BRA `(.L_x_307) ;  /* 0x0000000000289947 */ /* 0x000fea0003800000 */
[----:B------:R-:W-:Y:S02]  /*f8a0*/  ULDC UR7, c[0x0][0x634] ;  /* 0x00018d0000077ab9 */ /* 0x000fe40000000800 */
[----:B------:R-:W-:-:S05]  /*f8b0*/  IADD3 R7, P1, R13, UR7, RZ ;  /* 0x000000070d077c10 */ /* 0x000fca000ff3e0ff */
[----:B------:R-:W-:-:S04]  /*f8c0*/  IMAD.X R11, RZ, RZ, R15, P1 ;  /* 0x000000ffff0b7224 */ /* 0x000fc800008e060f */
[----:B------:R-:W-:-:S04]  /*f8d0*/  IMAD.WIDE.U32 R4, R11, UR8, RZ ;  /* 0x000000080b047c25 */ /* 0x000fc8000f8e00ff */
[----:B------:R-:W-:-:S04]  /*f8e0*/  IMAD.WIDE.U32 R4, P1, R7, UR9, R4 ;  /* 0x0000000907047c25 */ /* 0x000fc8000f820004 */
[----:B------:R-:W-:-:S04]  /*f8f0*/  IMAD.WIDE.U32 R6, R7, UR8, RZ ;  /* 0x0000000807067c25 */ /* 0x000fc8000f8e00ff */
[----:B------:R-:W-:Y:S01]  /*f900*/  IMAD.X R3, RZ, RZ, RZ, P1 ;  /* 0x000000ffff037224 */ /* 0x000fe200008e06ff */
[----:B------:R-:W-:Y:S01]  /*f910*/  IADD3 RZ, P1, R7, R4, RZ ;  /* 0x0000000407ff7210 */ /* 0x000fe20007f3e0ff */
[----:B------:R-:W-:-:S04]  /*f920*/  IMAD.MOV.U32 R2, RZ, RZ, R5 ;  /* 0x000000ffff027224 */ /* 0x000fc800078e0005 */
[----:B------:R-:W-:-:S08]  /*f930*/  IMAD.WIDE.U32.X R2, R11, UR9, R2, P1 ;  /* 0x000000090b027c25 */ /* 0x000fd000088e0402 */
.L_x_307:
[--C-:B------:R-:W-:Y:S01]  /*f940*/  SHF.R.U64 R11, R2, UR10, R3.reuse ;  /* 0x0000000a020b7c19 */ /* 0x100fe20008001203 */
[----:B------:R-:W-:Y:S01]  /*f950*/  ULDC.64 UR8, c[0x0][0x620] ;  /* 0x0001880000087ab9 */ /* 0x000fe20000000a00 */
[----:B------:R-:W-:Y:S01]  /*f960*/  SHF.R.U32.HI R2, RZ, UR10, R3 ;  /* 0x0000000aff027c19 */ /* 0x000fe20008011603 */
[----:B------:R-:W-:Y:S01]  /*f970*/  IMAD.MOV.U32 R3, RZ, RZ, R15 ;  /* 0x000000ffff037224 */ /* 0x000fe200078e000f */
[----:B------:R-:W-:Y:S01]  /*f980*/  IADD3 R5, P1, RZ, -R11, RZ ;  /* 0x8000000bff057210 */ /* 0x000fe20007f3e0ff */
[----:B------:R-:W-:Y:S01]  /*f990*/  ULDC UR7, c[0x0][0x150] ;  /* 0x0000540000077ab9 */ /* 0x000fe20000000800 */
[----:B0-----:R-:W-:Y:S01]  /*f9a0*/  I2FP.F32.U32 R6, R12 ;  /* 0x0000000c00067245 */ /* 0x001fe20000201000 */
[----:B------:R-:W0:Y:S01]  /*f9b0*/  LDC R7, c[0x0][0x144] ;  /* 0x00005100ff077b82 */ /* 0x000e220000000800 */
[----:B------:R-:W-:Y:S01]  /*f9c0*/  ULDC.64 UR10, c[0x0][0x640] ;  /* 0x00019000000a7ab9 */ /* 0x000fe20000000a00 */
[----:B------:R-:W-:Y:S01]  /*f9d0*/  IMAD.X R2, RZ, RZ, ~R2, P1 ;  /* 0x000000ffff027224 */ /* 0x000fe200008e0e02 */
[----:B------:R-:W-:Y:S01]  /*f9e0*/  ISETP.NE.U32.AND P1, PT, RZ, UR10, PT ;  /* 0x0000000aff007c0c */ /* 0x000fe2000bf25070 */
[----:B------:R-:W-:Y:S01]  /*f9f0*/  FMUL R6, R6, UR7 ;  /* 0x0000000706067c20 */ /* 0x000fe20008400000 */
[----:B------:R-:W-:Y:S01]  /*fa00*/  ULDC UR7, c[0x0][0x618] ;  /* 0x0001860000077ab9 */ /* 0x000fe20000000800 */
[----:B------:R-:W-:Y:S01]  /*fa10*/  IMAD R4, R2, UR8, RZ ;  /* 0x0000000802047c24 */ /* 0x000fe2000f8e02ff */
[----:B------:R-:W-:Y:S01]  /*fa20*/  ISETP.NE.AND.EX P1, PT, RZ, UR11, PT, P1 ;  /* 0x0000000bff007c0c */ /* 0x000fe2000bf25310 */
[----:B------:R-:W-:Y:S01]  /*fa30*/  IMAD.MOV.U32 R2, RZ, RZ, R13 ;  /* 0x000000ffff027224 */ /* 0x000fe200078e000d */
[----:B------:R-:W2:Y:S01]  /*fa40*/  LDC R15, c[0x0][0x148] ;  /* 0x00005200ff0f7b82 */ /* 0x000ea20000000800 */
[----:B------:R-:W3:Y:S02]  /*fa50*/  F2I.U32.TRUNC.NTZ R6, R6 ;  /* 0x0000000600067305 */ /* 0x000ee4000020f000 */
[----:B------:R-:W-:Y:S01]  /*fa60*/  IMAD.WIDE.U32 R2, R5, UR8, R2 ;  /* 0x0000000805027c25 */ /* 0x000fe2000f8e0002 */
[----:B------:R-:W-:-:S03]  /*fa70*/  ULDC UR8, c[0x0][0x154] ;  /* 0x0000550000087ab9 */ /* 0x000fc60000000800 */
[----:B------:R-:W-:Y:S01]  /*fa80*/  IMAD R5, R5, UR9, R4 ;  /* 0x0000000905057c24 */ /* 0x000fe2000f8e0204 */
[----:B------:R-:W-:-:S03]  /*fa90*/  ULDC UR9, c[0x0][0x608] ;  /* 0x0001820000097ab9 */ /* 0x000fc60000000800 */
[----:B------:R-:W-:-:S05]  /*faa0*/  IMAD.IADD R3, R3, 0x1, R5 ;  /* 0x0000000103037824 */ /* 0x000fca00078e0205 */
[----:B------:R-:W-:Y:S01]  /*fab0*/  SHF.R.U64 R13, R2, UR7, R3 ;  /* 0x00000007020d7c19 */ /* 0x000fe20008001203 */
[----:B---3--:R-:W-:Y:S01]  /*fac0*/  IMAD.MOV R6, RZ, RZ, -R6 ;  /* 0x000000ffff067224 */ /* 0x008fe200078e0a06 */
[----:B-1----:R-:W-:-:S03]  /*fad0*/  I2FP.F32.U32 R2, R10 ;  /* 0x0000000a00027245 */ /* 0x002fc60000201000 */
[----:B0-----:R-:W-:Y:S02]  /*fae0*/  IMAD R19, R7, R6, R12 ;  /* 0x0000000607137224 */ /* 0x001fe400078e020c */
[----:B------:R-:W-:Y:S01]  /*faf0*/  FMUL R4, R2, UR8 ;  /* 0x0000000802047c20 */ /* 0x000fe20008400000 */
[----:B------:R-:W-:Y:S01]  /*fb00*/  SHF.R.U32.HI R2, RZ, UR7, R3 ;  /* 0x00000007ff027c19 */ /* 0x000fe20008011603 */
[----:B------:R-:W-:Y:S02]  /*fb10*/  ULDC UR7, c[0x0][0x658] ;  /* 0x0001960000077ab9 */ /* 0x000fe40000000800 */
[----:B------:R0:W1:Y:S01]  /*fb20*/  F2I.U32.TRUNC.NTZ R18, R4 ;  /* 0x0000000400127305 */ /* 0x000062000020f000 */
[--C-:B------:R-:W-:Y:S02]  /*fb30*/  SHF.R.U64 R16, R13, UR9, R2.reuse ;  /* 0x000000090d107c19 */ /* 0x100fe40008001202 */
[----:B------:R-:W-:-:S04]  /*fb40*/  SHF.R.U32.HI R3, RZ, UR9, R2 ;  /* 0x00000009ff037c19 */ /* 0x000fc80008011602 */
[--C-:B------:R-:W-:Y:S02]  /*fb50*/  SHF.R.U64 R14, R16, UR7, R3.reuse ;  /* 0x00000007100e7c19 */ /* 0x100fe40008001203 */
[----:B------:R-:W-:-:S03]  /*fb60*/  SHF.R.U32.HI R3, RZ, UR7, R3 ;  /* 0x00000007ff037c19 */ /* 0x000fc60008011603 */
[----:B------:R-:W-:Y:S01]  /*fb70*/  IMAD.MOV.U32 R2, RZ, RZ, R14 ;  /* 0x000000ffff027224 */ /* 0x000fe200078e000e */
[----:B0-2---:R-:W-:Y:S06]  /*fb80*/  @!P1 BRA `(.L_x_308) ;  /* 0x0000000000289947 */ /* 0x005fec0003800000 */
        /* <DEDUP_REMOVED lines=10> */
.L_x_308:
[----:B------:R-:W-:Y:S01]  /*fc30*/  ULDC UR7, c[0x0][0x648] ;  /* 0x0001920000077ab9 */ /* 0x000fe20000000800 */
[----:B-1----:R-:W-:Y:S01]  /*fc40*/  IMAD.MOV R18, RZ, RZ, -R18 ;  /* 0x000000ffff127224 */ /* 0x002fe200078e0a12 */
[----:B------:R-:W-:Y:S01]  /*fc50*/  SHF.R.U64 R3, R2, UR7, R3 ;  /* 0x0000000702037c19 */ /* 0x000fe20008001203 */
[----:B------:R-:W-:Y:S01]  /*fc60*/  ULDC UR7, c[0x0][0x638] ;  /* 0x00018e0000077ab9 */ /* 0x000fe20000000800 */
[----:B------:R-:W-:Y:S01]  /*fc70*/  LOP3.LUT R2, R16, UR6, RZ, 0xc0, !PT ;  /* 0x0000000610027c12 */ /* 0x000fe2000f8ec0ff */
[----:B------:R-:W-:Y:S01]  /*fc80*/  @P2 IMAD R19, R15, R18, R10 ;  /* 0x000000120f132224 */ /* 0x000fe200078e020a */
[----:B------:R-:W-:Y:S01]  /*fc90*/  LOP3.LUT R13, R13, UR4, RZ, 0xc0, !PT ;  /* 0x000000040d0d7c12 */ /* 0x000fe2000f8ec0ff */
[----:B------:R-:W-:Y:S01]  /*fca0*/  IMAD.MOV R5, RZ, RZ, -R3 ;  /* 0x000000ffff057224 */ /* 0x000fe200078e0a03 */
[----:B------:R-:W-:Y:S01]  /*fcb0*/  ULDC UR8, c[0x0][0x610] ;  /* 0x0001840000087ab9 */ /* 0x000fe20000000800 */
[----:B------:R-:W-:Y:S02]  /*fcc0*/  IMAD R2, R3, UR5, R2 ;  /* 0x0000000503027c24 */ /* 0x000fe4000f8e0202 */
[----:B------:R-:W-:Y:S01]  /*fcd0*/  IMAD R14, R5, UR7, R14 ;  /* 0x00000007050e7c24 */ /* 0x000fe2000f8e020e */
[----:B------:R-:W-:Y:S01]  /*fce0*/  ULDC UR7, c[0x0][0x600] ;  /* 0x0001800000077ab9 */ /* 0x000fe20000000800 */
[----:B------:R-:W-:-:S02]  /*fcf0*/  IMAD R5, R2, UR8, R19 ;  /* 0x0000000802057c24 */ /* 0x000fc4000f8e0213 */
[----:B------:R-:W-:Y:S02]  /*fd00*/  IMAD R14, R14, UR7, R13 ;  /* 0x000000070e0e7c24 */ /* 0x000fe4000f8e020d */
[----:B------:R-:W-:-:S03]  /*fd10*/  IMAD.MOV.U32 R2, RZ, RZ, 0x1 ;  /* 0x00000001ff027424 */ /* 0x000fc600078e00ff */
[----:B------:R-:W-:Y:S02]  /*fd20*/  SEL R6, R14, R5, !P2 ;  /* 0x000000050e067207 */ /* 0x000fe40005000000 */
[----:B------:R-:W-:-:S07]  /*fd30*/  SEL R5, R5, R14, !P2 ;  /* 0x0000000e05057207 */ /* 0x000fce0005000000 */
.L_x_306:
[----:B------:R-:W-:Y:S05]  /*fd40*/  BSYNC B1 ;  /* 0x0000000000017941 */ /* 0x000fea0003800000 */
.L_x_305:
[----:B------:R-:W-:-:S13]  /*fd50*/  LOP3.LUT P1, RZ, R2, 0xff, RZ, 0xc0, !PT ;  /* 0x000000ff02ff7812 */ /* 0x000fda000782c0ff */
[----:B------:R-:W-:Y:S05]  /*fd60*/  @P1 BRA `(.L_x_309) ;  /* 0xfffffff400301947 */ /* 0x000fea000383ffff */
[----:B------:R-:W-:Y:S05]  /*fd70*/  BSYNC B0 ;  /* 0x0000000000007941 */ /* 0x000fea0003800000 */
.L_x_297:
[----:B------:R-:W-:-:S03]  /*fd80*/  UMOV UR7, 0xffffffff ;  /* 0xffffffff00077882 */ /* 0x000fc60000000000 */
[----:B------:R-:W-:Y:S05]  /*fd90*/  BRA.DIV UR7, `(.L_x_310) ;  /* 0x0000000607707947 */ /* 0x000fea000b800000 */
[----:B------:R-:W-:-:S13]  /*fda0*/  ELECT P0, URZ, PT ;  /* 0x00000000003f782f */ /* 0x000fda0003800000 */
.L_x_326:
[----:B------:R-:W-:Y:S04]  /*fdb0*/  BSSY B0, `(.L_x_311) ;  /* 0x000003e000007945 */ /* 0x000fe80003800000 */
[----:B------:R-:W-:Y:S05]  /*fdc0*/  @!P0 BRA `(.L_x_312) ;  /* 0x0000000000f08947 */ /* 0x000fea0003800000 */
[----:B------:R-:W-:-:S04]  /*fdd0*/  ULOP3.LUT UR7, UR13, 0x2, URZ, 0xfc, !UPT ;  /* 0x000000020d077892 */ /* 0x000fc8000f8efc3f */
[----:B------:R-:W-:-:S06]  /*fde0*/  UISETP.NE.AND UP0, UPT, UR7, 0x3, UPT ;  /* 0x000000030700788c */ /* 0x000fcc000bf05270 */
[----:B------:R-:W-:-:S13]  /*fdf0*/  PLOP3.LUT P0, PT, PT, PT, UP0, 0x80, 0x0 ;  /* 0x000000000000781c */ /* 0x000fda0003f0f008 */
[----:B------:R-:W-:Y:S05]  /*fe00*/  @!P0 BRA `(.L_x_313) ;  /* 0x0000000000048947 */ /* 0x000fea0003800000 */
[----:B------:R-:W-:Y:S01]  /*fe10*/  BPT.TRAP 0x1 ;  /* 0x000000040000795c */ /* 0x000fe20000300000 */
.L_x_313:
[----:B------:R-:W0:Y:S01]  /*fe20*/  S2R R3, SR_CgaCtaId ;  /* 0x0000000000037919 */ /* 0x000e220000008800 */
[----:B------:R-:W-:-:S04]  /*fe30*/  MOV R2, 0x400 ;  /* 0x0000040000027802 */ /* 0x000fc80000000f00 */
[----:B0-----:R-:W-:Y:S02]  /*fe40*/  LEA R3, R3, R2, 0x18 ;  /* 0x0000000203037211 */ /* 0x001fe400078ec0ff */
[----:B------:R-:W-:-:S03]  /*fe50*/  SHF.L.U32 R2, R0, 0x1f, RZ ;  /* 0x0000001f00027819 */ /* 0x000fc600000006ff */
[----:B------:R-:W-:-:S04]  /*fe60*/  VIADD R3, R3, 0x30 ;  /* 0x0000003003037836 */ /* 0x000fc80000000000 */
[C---:B------:R-:W-:Y:S02]  /*fe70*/  IMAD R7, R8.reuse, 0x8, R3 ;  /* 0x0000000808077824 */ /* 0x040fe400078e0203 */
[----:B------:R-:W-:Y:S02]  /*fe80*/  VIADD R8, R8, 0x1 ;  /* 0x0000000108087836 */ /* 0x000fe40000000000 */
[----:B------:R-:W0:Y:S03]  /*fe90*/  SYNCS.PHASECHK.TRANS64.TRYWAIT P0, [R7+URZ], R2 ;  /* 0x00000002070075a7 */ /* 0x000e26000800017f */
[----:B------:R-:W-:-:S04]  /*fea0*/  ISETP.NE.AND P1, PT, R8, 0x6, PT ;  /* 0x000000060800780c */ /* 0x000fc80003f25270 */
[----:B------:R-:W-:Y:S02]  /*feb0*/  SEL R5, RZ, 0x1, P1 ;  /* 0x00000001ff057807 */ /* 0x000fe40000800000 */
[----:B------:R-:W-:Y:S02]  /*fec0*/  SEL R8, R8, RZ, P1 ;  /* 0x000000ff08087207 */ /* 0x000fe40000800000 */
[----:B------:R-:W-:-:S03]  /*fed0*/  LOP3.LUT R5, R0, R5, RZ, 0x3c, !PT ;  /* 0x0000000500057212 */ /* 0x000fc600078e3cff */
[----:B------:R-:W-:Y:S01]  /*fee0*/  IMAD R9, R8, 0x8, R3 ;  /* 0x0000000808097824 */ /* 0x000fe200078e0203 */
[----:B------:R-:W-:Y:S01]  /*fef0*/  SHF.L.U32 R4, R5, 0x1f, RZ ;  /* 0x0000001f05047819 */ /* 0x000fe200000006ff */
[----:B0-----:R-:W-:Y:S06]  /*ff00*/  @!P0 BRA `(.L_x_314) ;  /* 0x0000000400388947 */ /* 0x001fec0003800000 */
.L_x_327:
[----:B------:R-:W1:Y:S01]  /*ff10*/  SYNCS.PHASECHK.TRANS64.TRYWAIT P0, [R9+URZ], R4 ;  /* 0x00000004090075a7 */ /* 0x000e62000800017f */
[----:B------:R-:W-:-:S05]  /*ff20*/  VIADD R0, R8, 0x1 ;  /* 0x0000000108007836 */ /* 0x000fca0000000000 */
[----:B------:R-:W-:-:S04]  /*ff30*/  ISETP.NE.AND P1, PT, R0, 0x6, PT ;  /* 0x000000060000780c */ /* 0x000fc80003f25270 */
[----:B0-----:R-:W-:Y:S02]  /*ff40*/  SEL R2, RZ, 0x1, P1 ;  /* 0x00000001ff027807 */ /* 0x001fe40000800000 */
[----:B------:R-:W-:Y:S02]  /*ff50*/  SEL R0, R0, RZ, P1 ;  /* 0x000000ff00007207 */ /* 0x000fe40000800000 */
[----:B------:R-:W-:-:S03]  /*ff60*/  LOP3.LUT R7, R5, R2, RZ, 0x3c, !PT ;  /* 0x0000000205077212 */ /* 0x000fc600078e3cff */
[----:B------:R-:W-:Y:S01]  /*ff70*/  IMAD R6, R0, 0x8, R3 ;  /* 0x0000000800067824 */ /* 0x000fe200078e0203 */
[----:B------:R-:W-:Y:S01]  /*ff80*/  SHF.L.U32 R5, R7, 0x1f, RZ ;  /* 0x0000001f07057819 */ /* 0x000fe200000006ff */
[----:B-1----:R-:W-:Y:S06]  /*ff90*/  @!P0 BRA `(.L_x_315) ;  /* 0x0000000400288947 */ /* 0x002fec0003800000 */
.L_x_328:
[----:B------:R-:W1:Y:S01]  /*ffa0*/  SYNCS.PHASECHK.TRANS64.TRYWAIT P0, [R6+URZ], R5 ;  /* 0x00000005060075a7 */ /* 0x000e62000800017f */
[----:B------:R-:W-:-:S05]  /*ffb0*/  VIADD R0, R0, 0x1 ;  /* 0x0000000100007836 */ /* 0x000fca0000000000 */
[----:B------:R-:W-:-:S04]  /*ffc0*/  ISETP.NE.AND P1, PT, R0, 0x6, PT ;  /* 0x000000060000780c */ /* 0x000fc80003f25270 */
[----:B------:R-:W-:Y:S02]  /*ffd0*/  SEL R2, RZ, 0x1, P1 ;  /* 0x00000001ff027807 */ /* 0x000fe40000800000 */
[----:B------:R-:W-:Y:S02]  /*ffe0*/  SEL R0, R0, RZ, P1 ;  /* 0x000000ff00007207 */ /* 0x000fe40000800000 */
[----:B------:R-:W-:-:S03]  /*fff0*/  LOP3.LUT R7, R7, R2, RZ, 0x3c, !PT ;  /* 0x0000000207077212 */ /* 0x000fc600078e3cff */
[----:B0-----:R-:W-:Y:S01]  /*10000*/  IMAD R9, R0, 0x8, R3 ;  /* 0x0000000800097824 */ /* 0x001fe200078e0203 */
[----:B------:R-:W-:Y:S01]  /*10010*/  SHF.L.U32 R4, R7, 0x1f, RZ ;  /* 0x0000001f07047819 */ /* 0x000fe200000006ff */
[----:B-1----:R-:W-:Y:S06]  /*10020*/  @!P0 BRA `(.L_x_316) ;  /* 0x0000000400188947 */ /* 0x002fec0003800000 */
.L_x_329:
        /* <DEDUP_REMOVED lines=9> */
.L_x_330:
[----:B------:R-:W1:Y:S01]  /*100c0*/  SYNCS.PHASECHK.TRANS64.TRYWAIT P0, [R6+URZ], R5 ;  /* 0x00000005060075a7 */ /* 0x000e62000800017f */
[----:B------:R-:W-:-:S05]  /*100d0*/  VIADD R0, R0, 0x1 ;  /* 0x0000000100007836 */ /* 0x000fca0000000000 */
[----:B------:R-:W-:-:S04]  /*100e0*/  ISETP.NE.AND P1, PT, R0, 0x6, PT ;  /* 0x000000060000780c */ /* 0x000fc80003f25270 */
[----:B------:R-:W-:Y:S02]  /*100f0*/  SEL R2, RZ, 0x1, P1 ;  /* 0x00000001ff027807 */ /* 0x000fe40000800000 */
[----:B------:R-:W-:Y:S02]  /*10100*/  SEL R0, R0, RZ, P1 ;  /* 0x000000ff00007207 */ /* 0x000fe40000800000 */
[----:B------:R-:W-:Y:S01]  /*10110*/  LOP3.LUT R2, R7, R2, RZ, 0x3c, !PT ;  /* 0x0000000207027212 */ /* 0x000fe200078e3cff */
[----:B-1----:R-:W-:Y:S06]  /*10120*/  @!P0 BRA `(.L_x_318) ;  /* 0x0000000400008947 */ /* 0x002fec0003800000 */
.L_x_331:
[----:B------:R-:W-:Y:S01]  /*10130*/  IMAD R3, R0, 0x8, R3 ;  /* 0x0000000800037824 */ /* 0x000fe200078e0203 */
[----:B------:R-:W-:-:S07]  /*10140*/  SHF.L.U32 R0, R2, 0x1f, RZ ;  /* 0x0000001f02007819 */ /* 0x000fce00000006ff */
.L_x_319:
[----:B--2---:R2:W3:Y:S02]  /*10150*/  SYNCS.PHASECHK.TRANS64.TRYWAIT P0, [R3+URZ], R0 ;  /* 0x00000000030075a7 */ /* 0x0044e4000800017f */
[----:B---3--:R-:W-:Y:S05]  /*10160*/  @!P0 NANOSLEEP.SYNCS 0x989680 ;  /* 0x009896800000895d */ /* 0x008fea0003900000 */
[----:B------:R-:W3:Y:S02]  /*10170*/  @!P0 SYNCS.PHASECHK.TRANS64 P0, [R3+URZ], R0 ;  /* 0x00000000030085a7 */ /* 0x000ee4000800007f */
[----:B---3--:R-:W-:Y:S05]  /*10180*/  @!P0 BRA `(.L_x_319) ;  /* 0xfffffffc00f08947 */ /* 0x008fea000383ffff */
.L_x_312:
[----:B------:R-:W-:Y:S05]  /*10190*/  BSYNC B0 ;  /* 0x0000000000007941 */ /* 0x000fea0003800000 */
.L_x_311:
[----:B------:R-:W-:Y:S05]  /*101a0*/  EXIT ;  /* 0x000000000000794d */ /* 0x000fea0003800000 */
.L_x_17:
[----:B-1----:R-:W-:-:S04]  /*101b0*/  IMAD.U32 R3, RZ, RZ, UR6 ;  /* 0x00000006ff037e24 */ /* 0x002fc8000f8e00ff */
[----:B------:R1:W2:Y:S03]  /*101c0*/  SYNCS.PHASECHK.TRANS64.TRYWAIT P0, [R3+URZ], R0 ;  /* 0x00000000030075a7 */ /* 0x0002a6000800017f */
[----:B--2---:R-:W-:Y:S05]  /*101d0*/  @!P0 NANOSLEEP.SYNCS 0x989680 ;  /* 0x009896800000895d */ /* 0x004fea0003900000 */
[----:B------:R-:W2:Y:S02]  /*101e0*/  @!P0 SYNCS.PHASECHK.TRANS64 P0, [R3+URZ], R0 ;  /* 0x00000000030085a7 */ /* 0x000ea4000800007f */
[----:B--2---:R-:W-:Y:S05]  /*101f0*/  @!P0 BRA `(.L_x_17) ;  /* 0xfffffffc00ec8947 */ /* 0x004fea000383ffff */
[----:B------:R-:W-:Y:S05]  /*10200*/  BRA `(.L_x_16) ;  /* 0xffffff1800607947 */ /* 0x000fea000383ffff */
.L_x_23:
[----:B-----5:R2:W-:Y:S02]  /*10210*/  STL [R1+0x80], R0 ;  /* 0x0000800001007387 */ /* 0x0205e40000100800 */
[----:B--2---:R-:W-:-:S04]  /*10220*/  IMAD.U32 R0, RZ, RZ, UR9 ;  /* 0x00000009ff007e24 */ /* 0x004fc8000f8e00ff */
[----:B------:R2:W3:Y:S03]  /*10230*/  SYNCS.PHASECHK.TRANS64.TRYWAIT P0, [R0+URZ], R229 ;  /* 0x000000e5000075a7 */ /* 0x0004e6000800017f */
[----:B---3--:R-:W-:Y:S05]  /*10240*/  @!P0 NANOSLEEP.SYNCS 0x989680 ;  /* 0x009896800000895d */ /* 0x008fea0003900000 */
[----:B------:R2:W3:Y:S02]  /*10250*/  @!P0 SYNCS.PHASECHK.TRANS64 P0, [R0+URZ], R229 ;  /* 0x000000e5000085a7 */ /* 0x0004e4000800007f */
[----:B--2---:R2:W5:Y:S02]  /*10260*/  LDL.LU R0, [R1+0x80] ;  /* 0x0000800001007983 */ /* 0x0045640000300800 */
[----:B--23--:R-:W-:Y:S05]  /*10270*/  @!P0 BRA `(.L_x_23) ;  /* 0xfffffffc00e48947 */ /* 0x00cfea000383ffff */
[----:B------:R-:W-:Y:S05]  /*10280*/  BRA `(.L_x_22) ;  /* 0xffffff2c00007947 */ /* 0x000fea000383ffff */
.L_x_298:
[----:B------:R-:W-:Y:S01]  /*10290*/  BSSY B1, `(.L_x_320) ;  /* 0x0000006000017945 */ /* 0x000fe20003800000 */
[----:B------:R-:W-:-:S07]  /*102a0*/  IMAD.MOV.U32 R2, RZ, RZ, -0x1 ;  /* 0xffffffffff027424 */ /* 0x000fce00078e00ff */
[----:B------:R-:W-:Y:S05]  /*102b0*/  WARPSYNC.COLLECTIVE R2, `(.L_x_321) ;  /* 0x00000000020c7348 */ /* 0x000fea0003c00000 */
[----:B------:R-:W-:Y:S02]  /*102c0*/  ELECT P1, UR62, PT ;  /* 0x00000000003e782f */ /* 0x000fe40003820000 */
[----:B------:R-:W-:Y:S01]  /*102d0*/  MOV R2, UR62 ;  /* 0x0000003e00027c02 */ /* 0x000fe20008000f00 */
[----:B------:R-:W-:Y:S10]  /*102e0*/  ENDCOLLECTIVE ;  /* 0x000000000000791b */ /* 0x000ff40003800000 */
.L_x_321:
[----:B------:R-:W-:Y:S05]  /*102f0*/  BSYNC B1 ;  /* 0x0000000000017941 */ /* 0x000fea0003800000 */
.L_x_320:
[----:B------:R-:W-:Y:S05]  /*10300*/  BRA `(.L_x_322) ;  /* 0xffffffec00d47947 */ /* 0x000fea000383ffff */
.L_x_301:
[----:B-1----:R1:W2:Y:S02]  /*10310*/  SYNCS.PHASECHK.TRANS64.TRYWAIT P1, [R13+URZ+0x30], R4 ;  /* 0x000030040d0075a7 */ /* 0x0022a4000802017f */
[----:B--2---:R-:W-:Y:S05]  /*10320*/  @!P1 NANOSLEEP.SYNCS 0x989680 ;  /* 0x009896800000995d */ /* 0x004fea0003900000 */
[----:B------:R-:W2:Y:S02]  /*10330*/  @!P1 SYNCS.PHASECHK.TRANS64 P1, [R13+URZ+0x30], R4 ;  /* 0x000030040d0095a7 */ /* 0x000ea4000802007f */
[----:B--2---:R-:W-:Y:S05]  /*10340*/  @!P1 BRA `(.L_x_301) ;  /* 0xfffffffc00f09947 */ /* 0x004fea000383ffff */
[----:B------:R-:W-:Y:S05]  /*10350*/  BRA `(.L_x_323) ;  /* 0xfffffff000087947 */ /* 0x000fea000383ffff */
.L_x_310:
[----:B------:R-:W-:Y:S01]  /*10360*/  BSSY B0, `(.L_x_324) ;  /* 0x0000006000007945 */ /* 0x000fe20003800000 */
[----:B------:R-:W-:-:S07]  /*10370*/  IMAD.MOV.U32 R2, RZ, RZ, -0x1 ;  /* 0xffffffffff027424 */ /* 0x000fce00078e00ff */
[----:B------:R-:W-:Y:S05]  /*10380*/  WARPSYNC.COLLECTIVE R2, `(.L_x_325) ;  /* 0x00000000020c7348 */ /* 0x000fea0003c00000 */
[----:B------:R-:W-:Y:S02]  /*10390*/  ELECT P1, UR62, PT ;  /* 0x00000000003e782f */ /* 0x000fe40003820000 */
[----:B------:R-:W-:Y:S01]  /*103a0*/  MOV R2, UR62 ;  /* 0x0000003e00027c02 */ /* 0x000fe20008000f00 */
[----:B------:R-:W-:Y:S10]  /*103b0*/  ENDCOLLECTIVE ;  /* 0x000000000000791b */ /* 0x000ff40003800000 */
.L_x_325:
[----:B------:R-:W-:Y:S05]  /*103c0*/  BSYNC B0 ;  /* 0x0000000000007941 */ /* 0x000fea0003800000 */
.L_x_324:
[----:B------:R-:W-:Y:S01]  /*103d0*/  PLOP3.LUT P0, PT, P1, PT, PT, 0x80, 0x0 ;  /* 0x000000000000781c */ /* 0x000fe20000f0f070 */
[----:B------:R-:W-:-:S12]  /*103e0*/  BRA `(.L_x_326) ;  /* 0xfffffff800707947 */ /* 0x000fd8000383ffff */
.L_x_314:
[----:B0-----:R0:W1:Y:S02]  /*103f0*/  SYNCS.PHASECHK.TRANS64.TRYWAIT P0, [R7+URZ], R2 ;  /* 0x00000002070075a7 */ /* 0x001064000800017f */
[----:B-1----:R-:W-:Y:S05]  /*10400*/  @!P0 NANOSLEEP.SYNCS 0x989680 ;  /* 0x009896800000895d */ /* 0x002fea0003900000 */
[----:B------:R-:W1:Y:S02]  /*10410*/  @!P0 SYNCS.PHASECHK.TRANS64 P0, [R7+URZ], R2 ;  /* 0x00000002070085a7 */ /* 0x000e64000800007f */
[----:B-1----:R-:W-:Y:S05]  /*10420*/  @!P0 BRA `(.L_x_314) ;  /* 0xfffffffc00f08947 */ /* 0x002fea000383ffff */
[----:B------:R-:W-:Y:S05]  /*10430*/  BRA `(.L_x_327) ;  /* 0xfffffff800b47947 */ /* 0x000fea000383ffff */
.L_x_315:
[----:B0-----:R0:W1:Y:S02]  /*10440*/  SYNCS.PHASECHK.TRANS64.TRYWAIT P0, [R9+URZ], R4 ;  /* 0x00000004090075a7 */ /* 0x001064000800017f */
[----:B-1----:R-:W-:Y:S05]  /*10450*/  @!P0 NANOSLEEP.SYNCS 0x989680 ;  /* 0x009896800000895d */ /* 0x002fea0003900000 */
[----:B------:R-:W1:Y:S02]  /*10460*/  @!P0 SYNCS.PHASECHK.TRANS64 P0, [R9+URZ], R4 ;  /* 0x00000004090085a7 */ /* 0x000e64000800007f */
[----:B-1----:R-:W-:Y:S05]  /*10470*/  @!P0 BRA `(.L_x_315) ;  /* 0xfffffffc00f08947 */ /* 0x002fea000383ffff */
[----:B------:R-:W-:Y:S05]  /*10480*/  BRA `(.L_x_328) ;  /* 0xfffffff800c47947 */ /* 0x000fea000383ffff */
.L_x_316:
[----:B0-----:R0:W1:Y:S02]  /*10490*/  SYNCS.PHASECHK.TRANS64.TRYWAIT P0, [R6+URZ], R5 ;  /* 0x00000005060075a7 */ /* 0x001064000800017f */
[----:B-1----:R-:W-:Y:S05]  /*104a0*/  @!P0 NANOSLEEP.SYNCS 0x989680 ;  /* 0x009896800000895d */ /* 0x002fea0003900000 */
[----:B------:R-:W1:Y:S02]  /*104b0*/  @!P0 SYNCS.PHASECHK.TRANS64 P0, [R6+URZ], R5 ;  /* 0x00000005060085a7 */ /* 0x000e64000800007f */
[----:B-1----:R-:W-:Y:S05]  /*104c0*/  @!P0 BRA `(.L_x_316) ;  /* 0xfffffffc00f08947 */ /* 0x002fea000383ffff */
[----:B------:R-:W-:Y:S05]  /*104d0*/  BRA `(.L_x_329) ;  /* 0xfffffff800d47947 */ /* 0x000fea000383ffff */
.L_x_317:
[----:B0-----:R0:W1:Y:S02]  /*104e0*/  SYNCS.PHASECHK.TRANS64.TRYWAIT P0, [R9+URZ], R4 ;  /* 0x00000004090075a7 */ /* 0x001064000800017f */
[----:B-1----:R-:W-:Y:S05]  /*104f0*/  @!P0 NANOSLEEP.SYNCS 0x989680 ;  /* 0x009896800000895d */ /* 0x002fea0003900000 */
[----:B------:R-:W1:Y:S02]  /*10500*/  @!P0 SYNCS.PHASECHK.TRANS64 P0, [R9+URZ], R4 ;  /* 0x00000004090085a7 */ /* 0x000e64000800007f */
[----:B-1----:R-:W-:Y:S05]  /*10510*/  @!P0 BRA `(.L_x_317) ;  /* 0xfffffffc00f08947 */ /* 0x002fea000383ffff */
[----:B------:R-:W-:Y:S05]  /*10520*/  BRA `(.L_x_330) ;  /* 0xfffffff800e47947 */ /* 0x000fea000383ffff */
.L_x_318:
[----:B-1----:R1:W2:Y:S02]  /*10530*/  SYNCS.PHASECHK.TRANS64.TRYWAIT P0, [R6+URZ], R5 ;  /* 0x00000005060075a7 */ /* 0x0022a4000800017f */
[----:B--2---:R-:W-:Y:S05]  /*10540*/  @!P0 NANOSLEEP.SYNCS 0x989680 ;  /* 0x009896800000895d */ /* 0x004fea0003900000 */
[----:B------:R-:W2:Y:S02]  /*10550*/  @!P0 SYNCS.PHASECHK.TRANS64 P0, [R6+URZ], R5 ;  /* 0x00000005060085a7 */ /* 0x000ea4000800007f */
[----:B--2---:R-:W-:Y:S05]  /*10560*/  @!P0 BRA `(.L_x_318) ;  /* 0xfffffffc00f08947 */ /* 0x004fea000383ffff */
[----:B------:R-:W-:Y:S05]  /*10570*/  BRA `(.L_x_331) ;  /* 0xfffffff800ec7947 */ /* 0x000fea000383ffff */
.L_x_332:
[----:B------:R-:W-:-:S00]  /*10580*/  BRA `(.L_x_332) ;  /* 0xfffffffc00fc7947 */ /* 0x000fc0000383ffff */
[----:B------:R-:W-:-:S00]  /*10590*/  NOP ;  /* 0x0000000000007918 */ /* 0x000fc00000000000 */
        /* <DEDUP_REMOVED lines=14> */
.L_x_333:


//--------------------- .nv.shared._ZN7cutlass13device_kernelINS_4gemm6kernel13GemmUniversalIN4cute5tupleIJiiiiEEENS1_10collective13CollectiveMmaINS1_37MainloopSm90TmaGmmaWarpSpecializedFP8ILi6ENS5_IJNS4_1CILi1EEESB_SB_EEENS1_35KernelTmaWarpSpecializedCooperativeEEENS5_IJNSA_ILi128EEENSA_ILi256EEESF_EEENS_12float_e4m3_tENS5_IJlSB_lEEESI_SJ_NS4_8TiledMMAINS4_8MMA_AtomIJNS4_4SM904GMMA31MMA_64x256x32_F32E4M3E4M3_SS_TNILNSN_7ScaleInE1ELSP_1EEEEEENS4_6LayoutINS5_IJNSA_ILi2EEESB_SB_EEENS5_IJSB_NSA_ILi0EEESV_EEEEENS5_IJNS4_10UnderscoreESY_SY_EEEEENS4_13SM90_TMA_LOADENS4_14ComposedLayoutINS4_7SwizzleILi3ELi4ELi3EEENS4_18smem_ptr_flag_bitsILi8EEENSS_INS5_IJNSA_ILi8EEESF_EEENS5_IJSF_SB_EEEEEEEvNS4_8identityES11_S1B_vS1C_EENS_8epilogue10collective6detail29Sm90TmaWarpSpecializedAdapterINS1F_15DefaultEpilogueISI_SJ_SJ_NS1E_6thread17LinearCombinationISI_Li1EffLNS1J_9ScaleType4KindE0ELNS_15FloatRoundStyleE2ESI_EENS1_15EpilogueDefaultEEEEEvvEEEEvNT_6ParamsE --------------------------
	.section	.nv.shared._ZN7cutlass13device_kernelINS_4gemm6kernel13GemmUniversalIN4cute5tupleIJiiiiEEENS1_10collective13CollectiveMmaINS1_37MainloopSm90TmaGmmaWarpSpecializedFP8ILi6ENS5_IJNS4_1CILi1EEESB_SB_EEENS1_35KernelTmaWarpSpecializedCooperativeEEENS5_IJNSA_ILi128EEENSA_ILi256EEESF_EEENS_12float_e4m3_tENS5_IJlSB_lEEESI_SJ_NS4_8TiledMMAINS4_8MMA_AtomIJNS4_4SM904GMMA31MMA_64x256x32_F32E4M3E4M3_SS_TNILNSN_7ScaleInE1ELSP_1EEEEEENS4_6LayoutINS5_IJNSA_ILi2EEESB_SB_EEENS5_IJSB_NSA_ILi0EEESV_EEEEENS5_IJNS4_10UnderscoreESY_SY_EEEEENS4_13SM90_TMA_LOADENS4_14ComposedLayoutINS4_7SwizzleILi3ELi4ELi3EEENS4_18smem_ptr_flag_bitsILi8EEENSS_INS5_IJNSA_ILi8EEESF_EEENS5_IJSF_SB_EEEEEEEvNS4_8identityES11_S1B_vS1C_EENS_8epilogue10collective6detail29Sm90TmaWarpSpecializedAdapterINS1F_15DefaultEpilogueISI_SJ_SJ_NS1E_6thread17LinearCombinationISI_Li1EffLNS1J_9ScaleType4KindE0ELNS_15FloatRoundStyleE2ESI_EENS1_15EpilogueDefaultEEEEEvvEEEEvNT_6ParamsE,"aw",@nobits
	.sectionflags	@""
	.align	16
	.zero		1024


//--------------------- .nv.shared.reserved.0     --------------------------
	.section	.nv.shared.reserved.0,"aw",@nobits
	.weak		__nv_reservedSMEM_offset_0_alias
	.size		__nv_reservedSMEM_offset_0_alias, 0, 0
	.other		__nv_reservedSMEM_offset_0_alias,@"STO_CUDA_RESERVED_SHARED STV_DEFAULT"
__nv_reservedSMEM_offset_0_alias:
	.zero		0


//--------------------- .nv.global                --------------------------
	.section	.nv.global,"aw",@nobits
.nv.global:
	.type		_ZN40_INTERNAL_2c0b8235_4_k_cu_bf21aaf0_288664cute1_E,@object
	.size		_ZN40_INTERNAL_2c0b8235_4_k_cu_bf21aaf0_288664cute1_E,(_ZN40_INTERNAL_2c0b8235_4_k_cu_bf21aaf0_288664cuda3std3__45__cpo6cbeginE - _ZN40_INTERNAL_2c0b8235_4_k_cu_bf21aaf0_288664cute1_E)
_ZN40_INTERNAL_2c0b8235_4_k_cu_bf21aaf0_288664cute1_E:
	.zero		1
	.type		_ZN40_INTERNAL_2c0b8235_4_k_cu_bf21aaf0_288664cuda3std3__45__cpo6cbeginE,@object
	.size		_ZN40_INTERNAL_2c0b8235_4_k_cu_bf21aaf0_288664cuda3std3__45__cpo6cbeginE,(_ZN40_INTERNAL_2c0b8235_4_k_cu_bf21aaf0_288664cuda3std3__48in_placeE - _ZN40_INTERNAL_2c0b8235_4_k_cu_bf21aaf0_288664cuda3std3__45__cpo6cbeginE)
_ZN40_INTERNAL_2c0b8235_4_k_cu_bf21aaf0_288664cuda3std3__45__cpo6cbeginE:
	.zero		1
	.type		_ZN40_INTERNAL_2c0b8235_4_k_cu_bf21aaf0_288664cuda3std3__48in_placeE,@object
	.size		_ZN40_INTERNAL_2c0b8235_4_k_cu_bf21aaf0_288664cuda3std3__48in_placeE,(_ZN40_INTERNAL_2c0b8235_4_k_cu_bf21aaf0_288664cuda3std6ranges3__45__cpo9iter_moveE - _ZN40_INTERNAL_2c0b8235_4_k_cu_bf21aaf0_288664cuda3std3__48in_placeE)
_ZN40_INTERNAL_2c0b8235_4_k_cu_bf21aaf0_288664cuda3std3__48in_placeE:
	.zero		1
	.type		_ZN40_INTERNAL_2c0b8235_4_k_cu_bf21aaf0_288664cuda3std6ranges3__45__cpo9iter_moveE,@object
	.size		_ZN40_INTERNAL_2c0b8235_4_k_cu_bf21aaf0_288664cuda3std6ranges3__45__cpo9iter_moveE,(_ZN40_INTERNAL_2c0b8235_4_k_cu_bf21aaf0_288664cuda3std3__45__cpo5beginE - _ZN40_INTERNAL_2c0b8235_4_k_cu_bf21aaf0_288664cuda3std6ranges3__45__cpo9iter_moveE)
_ZN40_INTERNAL_2c0b8235_4_k_cu_bf21aaf0_288664cuda3std6ranges3__45__cpo9iter_moveE:
	.zero		1
	.type		_ZN40_INTERNAL_2c0b8235_4_k_cu_bf21aaf0_288664cuda3std3__45__cpo5beginE,@object
	.size		_ZN40_INTERNAL_2c0b8235_4_k_cu_bf21aaf0_288664cuda3std3__45__cpo5beginE,(_ZN40_INTERNAL_2c0b8235_4_k_cu_bf21aaf0_288664cuda3std3__442_GLOBAL__N__2c0b8235_4_k_cu_bf21aaf0_288666ignoreE - _ZN40_INTERNAL_2c0b8235_4_k_cu_bf21aaf0_288664cuda3std3__45__cpo5beginE)
_ZN40_INTERNAL_2c0b8235_4_k_cu_bf21aaf0_288664cuda3std3__45__cpo5beginE:
	.zero		1
	.type		_ZN40_INTERNAL_2c0b8235_4_k_cu_bf21aaf0_288664cuda3std3__442_GLOBAL__N__2c0b8235_4_k_cu_bf21aaf0_288666ignoreE,@object
	.size		_ZN40_INTERNAL_2c0b8235_4_k_cu_bf21aaf0_288664cuda3std3__442_GLOBAL__N__2c0b8235_4_k_cu_bf21aaf0_288666ignoreE,(_ZN40_INTERNAL_2c0b8235_4_k_cu_bf21aaf0_288664cute7productE - _ZN40_INTERNAL_2c0b8235_4_k_cu_bf21aaf0_288664cuda3std3__442_GLOBAL__N__2c0b8235_4_k_cu_bf21aaf0_288666ignoreE)
_ZN40_INTERNAL_2c0b8235_4_k_cu_bf21aaf0_288664cuda3std3__442_GLOBAL__N__2c0b8235_4_k_cu_bf21aaf0_288666ignoreE:
	.zero		1
	.type		_ZN40_INTERNAL_2c0b8235_4_k_cu_bf21aaf0_288664cute7productE,@object
	.size		_ZN40_INTERNAL_2c0b8235_4_k_cu_bf21aaf0_288664cute7productE,(_ZN40_INTERNAL_2c0b8235_4_k_cu_bf21aaf0_288664cuda3std3__45__cpo3endE - _ZN40_INTERNAL_2c0b8235_4_k_cu_bf21aaf0_288664cute7productE)
_ZN40_INTERNAL_2c0b8235_4_k_cu_bf21aaf0_288664cute7productE:
	.zero		1
	.type		_ZN40_INTERNAL_2c0b8235_4_k_cu_bf21aaf0_288664cuda3std3__45__cpo3endE,@object
	.size		_ZN40_INTERNAL_2c0b8235_4_k_cu_bf21aaf0_288664cuda3std3__45__cpo3endE,(_ZN40_INTERNAL_2c0b8235_4_k_cu_bf21aaf0_288664cuda3std3__419piecewise_constructE - _ZN40_INTERNAL_2c0b8235_4_k_cu_bf21aaf0_288664cuda3std3__45__cpo3endE)
_ZN40_INTERNAL_2c0b8235_4_k_cu_bf21aaf0_288664cuda3std3__45__cpo3endE:
	.zero		1
	.type		_ZN40_INTERNAL_2c0b8235_4_k_cu_bf21aaf0_288664cuda3std3__419piecewise_constructE,@object
	.size		_ZN40_INTERNAL_2c0b8235_4_k_cu_bf21aaf0_288664cuda3std3__419piecewise_constructE,(_ZN40_INTERNAL_2c0b8235_4_k_cu_bf21aaf0_288664cuda3std3__45__cpo4cendE - _ZN40_INTERNAL_2c0b8235_4_k_cu_bf21aaf0_288664cuda3std3__419piecewise_constructE)
_ZN40_INTERNAL_2c0b8235_4_k_cu_bf21aaf0_288664cuda3std3__419piecewise_constructE:
	.zero		1
	.type		_ZN40_INTERNAL_2c0b8235_4_k_cu_bf21aaf0_288664cuda3std3__45__cpo4cendE,@object
	.size		_ZN40_INTERNAL_2c0b8235_4_k_cu_bf21aaf0_288664cuda3std3__45__cpo4cendE,(_ZN40_INTERNAL_2c0b8235_4_k_cu_bf21aaf0_288664cuda3std6ranges3__45__cpo4swapE - _ZN40_INTERNAL_2c0b8235_4_k_cu_bf21aaf0_288664cuda3std3__45__cpo4cendE)
_ZN40_INTERNAL_2c0b8235_4_k_cu_bf21aaf0_288664cuda3std3__45__cpo4cendE:
	.zero		1
	.type		_ZN40_INTERNAL_2c0b8235_4_k_cu_bf21aaf0_288664cuda3std6ranges3__45__cpo4swapE,@object
	.size		_ZN40_INTERNAL_2c0b8235_4_k_cu_bf21aaf0_288664cuda3std6ranges3__45__cpo4swapE,(.L_7 - _ZN40_INTERNAL_2c0b8235_4_k_cu_bf21aaf0_288664cuda3std6ranges3__45__cpo4swapE)
_ZN40_INTERNAL_2c0b8235_4_k_cu_bf21aaf0_288664cuda3std6ranges3__45__cpo4swapE:
	.zero		1
.L_7:


//--------------------- .nv.constant0._ZN7cutlass13device_kernelINS_4gemm6kernel13GemmUniversalIN4cute5tupleIJiiiiEEENS1_10collective13CollectiveMmaINS1_37MainloopSm90TmaGmmaWarpSpecializedFP8ILi6ENS5_IJNS4_1CILi1EEESB_SB_EEENS1_35KernelTmaWarpSpecializedCooperativeEEENS5_IJNSA_ILi128EEENSA_ILi256EEESF_EEENS_12float_e4m3_tENS5_IJlSB_lEEESI_SJ_NS4_8TiledMMAINS4_8MMA_AtomIJNS4_4SM904GMMA31MMA_64x256x32_F32E4M3E4M3_SS_TNILNSN_7ScaleInE1ELSP_1EEEEEENS4_6LayoutINS5_IJNSA_ILi2EEESB_SB_EEENS5_IJSB_NSA_ILi0EEESV_EEEEENS5_IJNS4_10UnderscoreESY_SY_EEEEENS4_13SM90_TMA_LOADENS4_14ComposedLayoutINS4_7SwizzleILi3ELi4ELi3EEENS4_18smem_ptr_flag_bitsILi8EEENSS_INS5_IJNSA_ILi8EEESF_EEENS5_IJSF_SB_EEEEEEEvNS4_8identityES11_S1B_vS1C_EENS_8epilogue10collective6detail29Sm90TmaWarpSpecializedAdapterINS1F_15DefaultEpilogueISI_SJ_SJ_NS1E_6thread17LinearCombinationISI_Li1EffLNS1J_9ScaleType4KindE0ELNS_15FloatRoundStyleE2ESI_EENS1_15EpilogueDefaultEEEEEvvEEEEvNT_6ParamsE --------------------------
	.section	.nv.constant0._ZN7cutlass13device_kernelINS_4gemm6kernel13GemmUniversalIN4cute5tupleIJiiiiEEENS1_10collective13CollectiveMmaINS1_37MainloopSm90TmaGmmaWarpSpecializedFP8ILi6ENS5_IJNS4_1CILi1EEESB_SB_EEENS1_35KernelTmaWarpSpecializedCooperativeEEENS5_IJNSA_ILi128EEENSA_ILi256EEESF_EEENS_12float_e4m3_tENS5_IJlSB_lEEESI_SJ_NS4_8TiledMMAINS4_8MMA_AtomIJNS4_4SM904GMMA31MMA_64x256x32_F32E4M3E4M3_SS_TNILNSN_7ScaleInE1ELSP_1EEEEEENS4_6LayoutINS5_IJNSA_ILi2EEESB_SB_EEENS5_IJSB_NSA_ILi0EEESV_EEEEENS5_IJNS4_10UnderscoreESY_SY_EEEEENS4_13SM90_TMA_LOADENS4_14ComposedLayoutINS4_7SwizzleILi3ELi4ELi3EEENS4_18smem_ptr_flag_bitsILi8EEENSS_INS5_IJNSA_ILi8EEESF_EEENS5_IJSF_SB_EEEEEEEvNS4_8identityES11_S1B_vS1C_EENS_8epilogue10collective6detail29Sm90TmaWarpSpecializedAdapterINS1F_15DefaultEpilogueISI_SJ_SJ_NS1E_6thread17LinearCombinationISI_Li1EffLNS1J_9ScaleType4KindE0ELNS_15FloatRoundStyleE2ESI_EENS1_15EpilogueDefaultEEEEEvvEEEEvNT_6ParamsE,"a",@progbits
	.sectionflags	@""
	.align	4
.nv.constant0._ZN7cutlass13device_kernelINS_4gemm6kernel13GemmUniversalIN4cute5tupleIJiiiiEEENS1_10collective13CollectiveMmaINS1_37MainloopSm90TmaGmmaWarpSpecializedFP8ILi6ENS5_IJNS4_1CILi1EEESB_SB_EEENS1_35KernelTmaWarpSpecializedCooperativeEEENS5_IJNSA_ILi128EEENSA_ILi256EEESF_EEENS_12float_e4m3_tENS5_IJlSB_lEEESI_SJ_NS4_8TiledMMAINS4_8MMA_AtomIJNS4_4SM904GMMA31MMA_64x256x32_F32E4M3E4M3_SS_TNILNSN_7ScaleInE1ELSP_1EEEEEENS4_6LayoutINS5_IJNSA_ILi2EEESB_SB_EEENS5_IJSB_NSA_ILi0EEESV_EEEEENS5_IJNS4_10UnderscoreESY_SY_EEEEENS4_13SM90_TMA_LOADENS4_14ComposedLayoutINS4_7SwizzleILi3ELi4ELi3EEENS4_18smem_ptr_flag_bitsILi8EEENSS_INS5_IJNSA_ILi8EEESF_EEENS5_IJSF_SB_EEEEEEEvNS4_8identityES11_S1B_vS1C_EENS_8epilogue10collective6detail29Sm90TmaWarpSpecializedAdapterINS1F_15DefaultEpilogueISI_SJ_SJ_NS1E_6thread17LinearCombinationISI_Li1EffLNS1J_9ScaleType4KindE0ELNS_15FloatRoundStyleE2ESI_EENS1_15EpilogueDefaultEEEEEvvEEEEvNT_6ParamsE:
	.zero		1664


//--------------------- SYMBOLS --------------------------

	.type		.nv.reservedSmem.offset0,@object
	.size		.nv.reservedSmem.offset0,0x4
